	.target	sm_100a

	.elftype	@"ET_EXEC"


//--------------------- .note.nv.tkinfo           --------------------------
	.section	.note.nv.tkinfo,"",@"SHT_NOTE"
	.sectionflags	@"SHF_NOTE_NV_TKINFO"
	.tkinfo
        /*0018*/ 	.word	0x00000002
        /*0030*/ 	.string	""
        /*0030*/ 	.string	"ptxas"
        /*0030*/ 	.string	"Cuda compilation tools, release 13.0, V13.0.88"
        /*0030*/ 	.string	"Build cuda_13.0.r13.0/compiler.36424714_0"
        /*0030*/ 	.string	"-arch sm_100a -m 64 "



//--------------------- .note.nv.cuinfo           --------------------------
	.section	.note.nv.cuinfo,"",@"SHT_NOTE"
	.sectionflags	@"SHF_NOTE_NV_CUINFO"
        /*0018*/ 	.short	0x0002
        /*001a*/ 	.short	0x0064
        /*001c*/ 	.short	0x0082
	.zero		2


//--------------------- .nv.info                  --------------------------
	.section	.nv.info,"",@"SHT_CUDA_INFO"
	.align	4


	//----- nvinfo : EIATTR_REGCOUNT
	.align		4
        /*0000*/ 	.byte	0x04, 0x2f
        /*0002*/ 	.short	(.L_19 - .L_18)
	.align		4
.L_18:
        /*0004*/ 	.word	index@(_ZN7cutlass13device_kernelINS_4gemm6kernel13GemmUniversalIN4cute5tupleIJiiiiEEENS1_10collective13CollectiveMmaINS1_35MainloopSm100TmaUmmaWarpSpecializedILi12ELi2ELi4ENS5_IJNS4_1CILi1EEESB_SB_EEEEENS5_IJNSA_ILi64EEENSA_ILi192EEENSA_ILi32EEEEEENS_10bfloat16_tENS5_IJlSB_lEEESI_SJ_NS4_8TiledMMAINS4_8MMA_AtomIJNS4_20SM100_MMA_F16BF16_SSISI_SI_fLi64ELi192ELNS4_4UMMA5MajorE0ELSO_0ELNSN_7ScaleInE0ELSP_0EEEEEENS4_6LayoutISC_NS5_IJNSA_ILi0EEEST_ST_EEEEENS5_IJNS4_10UnderscoreESW_SW_EEEEENS4_13SM90_TMA_LOADENS4_14ComposedLayoutINS4_7SwizzleILi2ELi4ELi3EEENS4_18smem_ptr_flag_bitsILi16EEENSS_INS5_IJNSA_ILi8EEESG_EEENS5_IJSG_SB_EEEEEEEvNS4_8identityESZ_S19_vS1A_EENS_8epilogue10collective18CollectiveEpilogueINS1C_23Sm100TmaWarpSpecializedILi3ELi2ELi32ELb1ELb0EEEJSH_NS5_IJNSS_ISE_SB_EES1H_EEESI_SJ_SI_SJ_NS1C_6fusion15FusionCallbacksIS1G_NS1J_17LinearCombinationISI_fSI_fLNS_15FloatRoundStyleE2EEESH_S1I_JEEENS4_5SM1004TMEM4LOAD26SM100_TMEM_LOAD_16dp256b8xESZ_NS10_INS11_ILi3ELi4ELi3EEES14_NSS_INS5_IJS15_SE_EEENS5_IJSE_SB_EEEEEEENS4_17SM75_U32x4_LDSM_NENS4_14SM90_TMA_STOREES1X_NS4_17SM90_U32x4_STSM_NENS4_39AutoVectorizingCopyWithAssumedAlignmentILi128EEEEEEvvEEEEvNT_6ParamsE)
        /*0008*/ 	.word	0x00000070


	//----- nvinfo : EIATTR_FRAME_SIZE
	.align		4
.L_19:
        /*000c*/ 	.byte	0x04, 0x11
        /*000e*/ 	.short	(.L_21 - .L_20)
	.align		4
.L_20:
        /*0010*/ 	.word	index@($__internal_2_$__cuda_sm10x_tcgen05_guardrail_trap_unallocated_columns_being_dealloced)
        /*0014*/ 	.word	0x00000000


	//----- nvinfo : EIATTR_FRAME_SIZE
	.align		4
.L_21:
        /*0018*/ 	.byte	0x04, 0x11
        /*001a*/ 	.short	(.L_23 - .L_22)
	.align		4
.L_22:
        /*001c*/ 	.word	index@($__internal_1_$__cuda_sm10x_tcgen05_guardrail_trap_phase_invalid_during_alloc)
        /*0020*/ 	.word	0x00000000


	//----- nvinfo : EIATTR_FRAME_SIZE
	.align		4
.L_23:
        /*0024*/ 	.byte	0x04, 0x11
        /*0026*/ 	.short	(.L_25 - .L_24)
	.align		4
.L_24:
        /*0028*/ 	.word	index@($__internal_0_$__cuda_sm10x_tcgen05_guardrail_trap_col_being_dealloced_not_returned_by_alloc)
        /*002c*/ 	.word	0x00000000


	//----- nvinfo : EIATTR_FRAME_SIZE
	.align		4
.L_25:
        /*0030*/ 	.byte	0x04, 0x11
        /*0032*/ 	.short	(.L_27 - .L_26)
	.align		4
.L_26:
        /*0034*/ 	.word	index@(_ZN7cutlass13device_kernelINS_4gemm6kernel13GemmUniversalIN4cute5tupleIJiiiiEEENS1_10collective13CollectiveMmaINS1_35MainloopSm100TmaUmmaWarpSpecializedILi12ELi2ELi4ENS5_IJNS4_1CILi1EEESB_SB_EEEEENS5_IJNSA_ILi64EEENSA_ILi192EEENSA_ILi32EEEEEENS_10bfloat16_tENS5_IJlSB_lEEESI_SJ_NS4_8TiledMMAINS4_8MMA_AtomIJNS4_20SM100_MMA_F16BF16_SSISI_SI_fLi64ELi192ELNS4_4UMMA5MajorE0ELSO_0ELNSN_7ScaleInE0ELSP_0EEEEEENS4_6LayoutISC_NS5_IJNSA_ILi0EEEST_ST_EEEEENS5_IJNS4_10UnderscoreESW_SW_EEEEENS4_13SM90_TMA_LOADENS4_14ComposedLayoutINS4_7SwizzleILi2ELi4ELi3EEENS4_18smem_ptr_flag_bitsILi16EEENSS_INS5_IJNSA_ILi8EEESG_EEENS5_IJSG_SB_EEEEEEEvNS4_8identityESZ_S19_vS1A_EENS_8epilogue10collective18CollectiveEpilogueINS1C_23Sm100TmaWarpSpecializedILi3ELi2ELi32ELb1ELb0EEEJSH_NS5_IJNSS_ISE_SB_EES1H_EEESI_SJ_SI_SJ_NS1C_6fusion15FusionCallbacksIS1G_NS1J_17LinearCombinationISI_fSI_fLNS_15FloatRoundStyleE2EEESH_S1I_JEEENS4_5SM1004TMEM4LOAD26SM100_TMEM_LOAD_16dp256b8xESZ_NS10_INS11_ILi3ELi4ELi3EEES14_NSS_INS5_IJS15_SE_EEENS5_IJSE_SB_EEEEEEENS4_17SM75_U32x4_LDSM_NENS4_14SM90_TMA_STOREES1X_NS4_17SM90_U32x4_STSM_NENS4_39AutoVectorizingCopyWithAssumedAlignmentILi128EEEEEEvvEEEEvNT_6ParamsE)
        /*0038*/ 	.word	0x00000000


	//----- nvinfo : EIATTR_MIN_STACK_SIZE
	.align		4
.L_27:
        /*003c*/ 	.byte	0x04, 0x12
        /*003e*/ 	.short	(.L_29 - .L_28)
	.align		4
.L_28:
        /*0040*/ 	.word	index@(_ZN7cutlass13device_kernelINS_4gemm6kernel13GemmUniversalIN4cute5tupleIJiiiiEEENS1_10collective13CollectiveMmaINS1_35MainloopSm100TmaUmmaWarpSpecializedILi12ELi2ELi4ENS5_IJNS4_1CILi1EEESB_SB_EEEEENS5_IJNSA_ILi64EEENSA_ILi192EEENSA_ILi32EEEEEENS_10bfloat16_tENS5_IJlSB_lEEESI_SJ_NS4_8TiledMMAINS4_8MMA_AtomIJNS4_20SM100_MMA_F16BF16_SSISI_SI_fLi64ELi192ELNS4_4UMMA5MajorE0ELSO_0ELNSN_7ScaleInE0ELSP_0EEEEEENS4_6LayoutISC_NS5_IJNSA_ILi0EEEST_ST_EEEEENS5_IJNS4_10UnderscoreESW_SW_EEEEENS4_13SM90_TMA_LOADENS4_14ComposedLayoutINS4_7SwizzleILi2ELi4ELi3EEENS4_18smem_ptr_flag_bitsILi16EEENSS_INS5_IJNSA_ILi8EEESG_EEENS5_IJSG_SB_EEEEEEEvNS4_8identityESZ_S19_vS1A_EENS_8epilogue10collective18CollectiveEpilogueINS1C_23Sm100TmaWarpSpecializedILi3ELi2ELi32ELb1ELb0EEEJSH_NS5_IJNSS_ISE_SB_EES1H_EEESI_SJ_SI_SJ_NS1C_6fusion15FusionCallbacksIS1G_NS1J_17LinearCombinationISI_fSI_fLNS_15FloatRoundStyleE2EEESH_S1I_JEEENS4_5SM1004TMEM4LOAD26SM100_TMEM_LOAD_16dp256b8xESZ_NS10_INS11_ILi3ELi4ELi3EEES14_NSS_INS5_IJS15_SE_EEENS5_IJSE_SB_EEEEEEENS4_17SM75_U32x4_LDSM_NENS4_14SM90_TMA_STOREES1X_NS4_17SM90_U32x4_STSM_NENS4_39AutoVectorizingCopyWithAssumedAlignmentILi128EEEEEEvvEEEEvNT_6ParamsE)
        /*0044*/ 	.word	0x00000000
.L_29:


//--------------------- .nv.compat                --------------------------
	.section	.nv.compat,"",@"SHT_CUDA_COMPAT_INFO"
	.align	4
        /*0000*/ 	.byte	0x02, 0x09, 0x01, 0x00, 0x02, 0x02, 0x02, 0x00, 0x02, 0x05, 0x05, 0x00, 0x03, 0x07, 0x01, 0x01
        /*0010*/ 	.byte	0x02, 0x03, 0x01, 0x00, 0x02, 0x06, 0x01, 0x00, 0x04, 0x0b, 0x08, 0x00, 0x09, 0x00, 0x00, 0x00
        /*0020*/ 	.byte	0x00, 0x00, 0x00, 0x00


//--------------------- .nv.info._ZN7cutlass13device_kernelINS_4gemm6kernel13GemmUniversalIN4cute5tupleIJiiiiEEENS1_10collective13CollectiveMmaINS1_35MainloopSm100TmaUmmaWarpSpecializedILi12ELi2ELi4ENS5_IJNS4_1CILi1EEESB_SB_EEEEENS5_IJNSA_ILi64EEENSA_ILi192EEENSA_ILi32EEEEEENS_10bfloat16_tENS5_IJlSB_lEEESI_SJ_NS4_8TiledMMAINS4_8MMA_AtomIJNS4_20SM100_MMA_F16BF16_SSISI_SI_fLi64ELi192ELNS4_4UMMA5MajorE0ELSO_0ELNSN_7ScaleInE0ELSP_0EEEEEENS4_6LayoutISC_NS5_IJNSA_ILi0EEEST_ST_EEEEENS5_IJNS4_10UnderscoreESW_SW_EEEEENS4_13SM90_TMA_LOADENS4_14ComposedLayoutINS4_7SwizzleILi2ELi4ELi3EEENS4_18smem_ptr_flag_bitsILi16EEENSS_INS5_IJNSA_ILi8EEESG_EEENS5_IJSG_SB_EEEEEEEvNS4_8identityESZ_S19_vS1A_EENS_8epilogue10collective18CollectiveEpilogueINS1C_23Sm100TmaWarpSpecializedILi3ELi2ELi32ELb1ELb0EEEJSH_NS5_IJNSS_ISE_SB_EES1H_EEESI_SJ_SI_SJ_NS1C_6fusion15FusionCallbacksIS1G_NS1J_17LinearCombinationISI_fSI_fLNS_15FloatRoundStyleE2EEESH_S1I_JEEENS4_5SM1004TMEM4LOAD26SM100_TMEM_LOAD_16dp256b8xESZ_NS10_INS11_ILi3ELi4ELi3EEES14_NSS_INS5_IJS15_SE_EEENS5_IJSE_SB_EEEEEEENS4_17SM75_U32x4_LDSM_NENS4_14SM90_TMA_STOREES1X_NS4_17SM90_U32x4_STSM_NENS4_39AutoVectorizingCopyWithAssumedAlignmentILi128EEEEEEvvEEEEvNT_6ParamsE --------------------------
	.section	.nv.info._ZN7cutlass13device_kernelINS_4gemm6kernel13GemmUniversalIN4cute5tupleIJiiiiEEENS1_10collective13CollectiveMmaINS1_35MainloopSm100TmaUmmaWarpSpecializedILi12ELi2ELi4ENS5_IJNS4_1CILi1EEESB_SB_EEEEENS5_IJNSA_ILi64EEENSA_ILi192EEENSA_ILi32EEEEEENS_10bfloat16_tENS5_IJlSB_lEEESI_SJ_NS4_8TiledMMAINS4_8MMA_AtomIJNS4_20SM100_MMA_F16BF16_SSISI_SI_fLi64ELi192ELNS4_4UMMA5MajorE0ELSO_0ELNSN_7ScaleInE0ELSP_0EEEEEENS4_6LayoutISC_NS5_IJNSA_ILi0EEEST_ST_EEEEENS5_IJNS4_10UnderscoreESW_SW_EEEEENS4_13SM90_TMA_LOADENS4_14ComposedLayoutINS4_7SwizzleILi2ELi4ELi3EEENS4_18smem_ptr_flag_bitsILi16EEENSS_INS5_IJNSA_ILi8EEESG_EEENS5_IJSG_SB_EEEEEEEvNS4_8identityESZ_S19_vS1A_EENS_8epilogue10collective18CollectiveEpilogueINS1C_23Sm100TmaWarpSpecializedILi3ELi2ELi32ELb1ELb0EEEJSH_NS5_IJNSS_ISE_SB_EES1H_EEESI_SJ_SI_SJ_NS1C_6fusion15FusionCallbacksIS1G_NS1J_17LinearCombinationISI_fSI_fLNS_15FloatRoundStyleE2EEESH_S1I_JEEENS4_5SM1004TMEM4LOAD26SM100_TMEM_LOAD_16dp256b8xESZ_NS10_INS11_ILi3ELi4ELi3EEES14_NSS_INS5_IJS15_SE_EEENS5_IJSE_SB_EEEEEEENS4_17SM75_U32x4_LDSM_NENS4_14SM90_TMA_STOREES1X_NS4_17SM90_U32x4_STSM_NENS4_39AutoVectorizingCopyWithAssumedAlignmentILi128EEEEEEvvEEEEvNT_6ParamsE,"",@"SHT_CUDA_INFO"
	.sectionflags	@""
	.align	4


	//----- nvinfo : EIATTR_CUDA_API_VERSION
	.align		4
        /*0000*/ 	.byte	0x04, 0x37
        /*0002*/ 	.short	(.L_31 - .L_30)
.L_30:
        /*0004*/ 	.word	0x00000082


	//----- nvinfo : EIATTR_KPARAM_INFO
	.align		4
.L_31:
        /*0008*/ 	.byte	0x04, 0x17
        /*000a*/ 	.short	(.L_33 - .L_32)
.L_32:
        /*000c*/ 	.word	0x00000000
        /*0010*/ 	.short	0x0000
        /*0012*/ 	.short	0x0000
        /*0014*/ 	.byte	0x00, 0xf0, 0x01, 0x20


	//----- nvinfo : EIATTR_AT_ENTRY_FRAGMENTS
	.align		4
.L_33:
        /*0018*/ 	.byte	0x04, 0x4f
        /*001a*/ 	.short	(.L_35 - .L_34)


	//   ....[0]....
.L_34:
        /*001c*/ 	.word	0x00000006


	//----- nvinfo : EIATTR_RESERVED_SMEM_USED
	.align		4
.L_35:
        /*0020*/ 	.byte	0x01, 0x41
	.zero		2


	//----- nvinfo : EIATTR_SPARSE_MMA_MASK
	.align		4
        /*0024*/ 	.byte	0x03, 0x50
        /*0026*/ 	.short	0x0000


	//----- nvinfo : EIATTR_TCGEN05_1CTA_USED
	.align		4
        /*0028*/ 	.byte	0x01, 0x51
	.zero		2


	//----- nvinfo : EIATTR_MAXREG_COUNT
	.align		4
        /*002c*/ 	.byte	0x03, 0x1b
        /*002e*/ 	.short	0x00ff


	//----- nvinfo : EIATTR_NUM_BARRIERS
	.align		4
        /*0030*/ 	.byte	0x02, 0x4c
        /*0032*/ 	.byte	0x07
	.zero		1


	//----- nvinfo : EIATTR_EXTERNS
	.align		4
        /*0034*/ 	.byte	0x04, 0x0f
        /*0036*/ 	.short	(.L_37 - .L_36)


	//   ....[0]....
	.align		4
.L_36:
        /*0038*/ 	.word	index@(__assertfail)


	//----- nvinfo : EIATTR_MERCURY_ISA_VERSION
	.align		4
.L_37:
        /*003c*/ 	.byte	0x03, 0x5f
        /*003e*/ 	.short	0x0101


	//----- nvinfo : EIATTR_INT_WARP_WIDE_INSTR_OFFSETS
	.align		4
        /*0040*/ 	.byte	0x04, 0x31
        /*0042*/ 	.short	(.L_39 - .L_38)


	//   ....[0]....
.L_38:
        /*0044*/ 	.word	0x00001ef0


	//   ....[1]....
        /*0048*/ 	.word	0x00003d20


	//   ....[2]....
        /*004c*/ 	.word	0x00003d50


	//   ....[3]....
        /*0050*/ 	.word	0x00003da0


	//   ....[4]....
        /*0054*/ 	.word	0x000046b0


	//   ....[5]....
        /*0058*/ 	.word	0x00004710


	//   ....[6]....
        /*005c*/ 	.word	0x00004810


	//   ....[7]....
        /*0060*/ 	.word	0x000048a0


	//   ....[8]....
        /*0064*/ 	.word	0x00004a70


	//   ....[9]....
        /*0068*/ 	.word	0x00004bd0


	//----- nvinfo : EIATTR_COOP_GROUP_MASK_REGIDS
	.align		4
.L_39:
        /*006c*/ 	.byte	0x04, 0x29
        /*006e*/ 	.short	(.L_41 - .L_40)


	//   ....[0]....
.L_40:
        /*0070*/ 	.word	0xffffffff


	//   ....[1]....
        /*0074*/ 	.word	0xffffffff


	//   ....[2]....
        /*0078*/ 	.word	0xffffffff


	//   ....[3]....
        /*007c*/ 	.word	0xffffffff


	//   ....[4]....
        /*0080*/ 	.word	0xffffffff


	//   ....[5]....
        /*0084*/ 	.word	0xffffffff


	//   ....[6]....
        /*0088*/ 	.word	0xffffffff


	//   ....[7]....
        /*008c*/ 	.word	0xffffffff


	//   ....[8]....
        /*0090*/ 	.word	0xffffffff


	//   ....[9]....
        /*0094*/ 	.word	0xffffffff


	//   ....[10]....
        /*0098*/ 	.word	0xffffffff


	//   ....[11]....
        /*009c*/ 	.word	0xffffffff


	//   ....[12]....
        /*00a0*/ 	.word	0xffffffff


	//----- nvinfo : EIATTR_COOP_GROUP_INSTR_OFFSETS
	.align		4
.L_41:
        /*00a4*/ 	.byte	0x04, 0x28
        /*00a6*/ 	.short	(.L_43 - .L_42)


	//   ....[0]....
.L_42:
        /*00a8*/ 	.word	0x00000090


	//   ....[1]....
        /*00ac*/ 	.word	0x000004d0


	//   ....[2]....
        /*00b0*/ 	.word	0x00000770


	//   ....[3]....
        /*00b4*/ 	.word	0x000008f0


	//   ....[4]....
        /*00b8*/ 	.word	0x000009f0


	//   ....[5]....
        /*00bc*/ 	.word	0x00000b60


	//   ....[6]....
        /*00c0*/ 	.word	0x00000d00


	//   ....[7]....
        /*00c4*/ 	.word	0x00001dd0


	//   ....[8]....
        /*00c8*/ 	.word	0x00003030


	//   ....[9]....
        /*00cc*/ 	.word	0x00003240


	//   ....[10]....
        /*00d0*/ 	.word	0x00003270


	//   ....[11]....
        /*00d4*/ 	.word	0x00003c10


	//   ....[12]....
        /*00d8*/ 	.word	0x00003e40


	//----- nvinfo : EIATTR_VRC_CTA_INIT_COUNT
	.align		4
.L_43:
        /*00dc*/ 	.byte	0x02, 0x4a
        /*00de*/ 	.byte	0x80
	.zero		1


	//----- nvinfo : EIATTR_SYSCALL_OFFSETS
	.align		4
        /*00e0*/ 	.byte	0x04, 0x46
        /*00e2*/ 	.short	(.L_45 - .L_44)


	//   ....[0]....
.L_44:
        /*00e4*/ 	.word	0x00005660


	//   ....[1]....
        /*00e8*/ 	.word	0x00005750


	//   ....[2]....
        /*00ec*/ 	.word	0x00005f70


	//   ....[3]....
        /*00f0*/ 	.word	0x00006c40


	//   ....[4]....
        /*00f4*/ 	.word	0x000078c0


	//----- nvinfo : EIATTR_MBARRIER_INSTR_OFFSETS
	.align		4
.L_45:
        /*00f8*/ 	.byte	0x04, 0x39
        /*00fa*/ 	.short	(.L_47 - .L_46)


	//   ....[0]....
.L_46:
        /*00fc*/ 	.word	0x000005d0
        /*0100*/ 	.word	0x000000ff
        /*0104*/ 	.word	0x00000000
        /*0108*/ 	.short	0x0100
        /*010a*/ 	.byte	0x05
	.zero		1


	//   ....[1]....
        /*010c*/ 	.word	0x000005e0
        /*0110*/ 	.word	0x000000ff
        /*0114*/ 	.word	0x00000060
        /*0118*/ 	.short	0x0100
        /*011a*/ 	.byte	0x05
	.zero		1


	//   ....[2]....
        /*011c*/ 	.word	0x000005f0
        /*0120*/ 	.word	0x000000ff
        /*0124*/ 	.word	0x00000008
        /*0128*/ 	.short	0x0100
        /*012a*/ 	.byte	0x05
	.zero		1


	//   ....[3]....
        /*012c*/ 	.word	0x00000600
        /*0130*/ 	.word	0x000000ff
        /*0134*/ 	.word	0x00000068
        /*0138*/ 	.short	0x0100
        /*013a*/ 	.byte	0x05
	.zero		1


	//   ....[4]....
        /*013c*/ 	.word	0x00000610
        /*0140*/ 	.word	0x000000ff
        /*0144*/ 	.word	0x00000010
        /*0148*/ 	.short	0x0100
        /*014a*/ 	.byte	0x05
	.zero		1


	//   ....[5]....
        /*014c*/ 	.word	0x00000620
        /*0150*/ 	.word	0x000000ff
        /*0154*/ 	.word	0x00000070
        /*0158*/ 	.short	0x0100
        /*015a*/ 	.byte	0x05
	.zero		1


	//   ....[6]....
        /*015c*/ 	.word	0x00000630
        /*0160*/ 	.word	0x000000ff
        /*0164*/ 	.word	0x00000018
        /*0168*/ 	.short	0x0100
        /*016a*/ 	.byte	0x05
	.zero		1


	//   ....[7]....
        /*016c*/ 	.word	0x00000640
        /*0170*/ 	.word	0x000000ff
        /*0174*/ 	.word	0x00000078
        /*0178*/ 	.short	0x0100
        /*017a*/ 	.byte	0x05
	.zero		1


	//   ....[8]....
        /*017c*/ 	.word	0x00000650
        /*0180*/ 	.word	0x000000ff
        /*0184*/ 	.word	0x00000020
        /*0188*/ 	.short	0x0100
        /*018a*/ 	.byte	0x05
	.zero		1


	//   ....[9]....
        /*018c*/ 	.word	0x00000660
        /*0190*/ 	.word	0x000000ff
        /*0194*/ 	.word	0x00000080
        /*0198*/ 	.short	0x0100
        /*019a*/ 	.byte	0x05
	.zero		1


	//   ....[10]....
        /*019c*/ 	.word	0x00000670
        /*01a0*/ 	.word	0x000000ff
        /*01a4*/ 	.word	0x00000028
        /*01a8*/ 	.short	0x0100
        /*01aa*/ 	.byte	0x05
	.zero		1


	//   ....[11]....
        /*01ac*/ 	.word	0x00000680
        /*01b0*/ 	.word	0x000000ff
        /*01b4*/ 	.word	0x00000088
        /*01b8*/ 	.short	0x0100
        /*01ba*/ 	.byte	0x05
	.zero		1


	//   ....[12]....
        /*01bc*/ 	.word	0x00000690
        /*01c0*/ 	.word	0x000000ff
        /*01c4*/ 	.word	0x00000030
        /*01c8*/ 	.short	0x0100
        /*01ca*/ 	.byte	0x05
	.zero		1


	//   ....[13]....
        /*01cc*/ 	.word	0x000006a0
        /*01d0*/ 	.word	0x000000ff
        /*01d4*/ 	.word	0x00000090
        /*01d8*/ 	.short	0x0100
        /*01da*/ 	.byte	0x05
	.zero		1


	//   ....[14]....
        /*01dc*/ 	.word	0x000006b0
        /*01e0*/ 	.word	0x000000ff
        /*01e4*/ 	.word	0x00000038
        /*01e8*/ 	.short	0x0100
        /*01ea*/ 	.byte	0x05
	.zero		1


	//   ....[15]....
        /*01ec*/ 	.word	0x000006c0
        /*01f0*/ 	.word	0x000000ff
        /*01f4*/ 	.word	0x00000098
        /*01f8*/ 	.short	0x0100
        /*01fa*/ 	.byte	0x05
	.zero		1


	//   ....[16]....
        /*01fc*/ 	.word	0x000006d0
        /*0200*/ 	.word	0x000000ff
        /*0204*/ 	.word	0x00000040
        /*0208*/ 	.short	0x0100
        /*020a*/ 	.byte	0x05
	.zero		1


	//   ....[17]....
        /*020c*/ 	.word	0x000006e0
        /*0210*/ 	.word	0x000000ff
        /*0214*/ 	.word	0x000000a0
        /*0218*/ 	.short	0x0100
        /*021a*/ 	.byte	0x05
	.zero		1


	//   ....[18]....
        /*021c*/ 	.word	0x000006f0
        /*0220*/ 	.word	0x000000ff
        /*0224*/ 	.word	0x00000048
        /*0228*/ 	.short	0x0100
        /*022a*/ 	.byte	0x05
	.zero		1


	//   ....[19]....
        /*022c*/ 	.word	0x00000700
        /*0230*/ 	.word	0x000000ff
        /*0234*/ 	.word	0x000000a8
        /*0238*/ 	.short	0x0100
        /*023a*/ 	.byte	0x05
	.zero		1


	//   ....[20]....
        /*023c*/ 	.word	0x00000710
        /*0240*/ 	.word	0x000000ff
        /*0244*/ 	.word	0x00000050
        /*0248*/ 	.short	0x0100
        /*024a*/ 	.byte	0x05
	.zero		1


	//   ....[21]....
        /*024c*/ 	.word	0x00000720
        /*0250*/ 	.word	0x000000ff
        /*0254*/ 	.word	0x000000b0
        /*0258*/ 	.short	0x0100
        /*025a*/ 	.byte	0x05
	.zero		1


	//   ....[22]....
        /*025c*/ 	.word	0x00000730
        /*0260*/ 	.word	0x000000ff
        /*0264*/ 	.word	0x00000058
        /*0268*/ 	.short	0x0100
        /*026a*/ 	.byte	0x05
	.zero		1


	//   ....[23]....
        /*026c*/ 	.word	0x00000740
        /*0270*/ 	.word	0x000000ff
        /*0274*/ 	.word	0x000000b8
        /*0278*/ 	.short	0x0100
        /*027a*/ 	.byte	0x05
	.zero		1


	//   ....[24]....
        /*027c*/ 	.word	0x00000880
        /*0280*/ 	.word	0x000000ff
        /*0284*/ 	.word	0x000000c0
        /*0288*/ 	.short	0x0100
        /*028a*/ 	.byte	0x07
	.zero		1


	//   ....[25]....
        /*028c*/ 	.word	0x00000890
        /*0290*/ 	.word	0x000000ff
        /*0294*/ 	.word	0x000000d8
        /*0298*/ 	.short	0x0100
        /*029a*/ 	.byte	0x07
	.zero		1


	//   ....[26]....
        /*029c*/ 	.word	0x000008a0
        /*02a0*/ 	.word	0x000000ff
        /*02a4*/ 	.word	0x000000c8
        /*02a8*/ 	.short	0x0100
        /*02aa*/ 	.byte	0x07
	.zero		1


	//   ....[27]....
        /*02ac*/ 	.word	0x000008b0
        /*02b0*/ 	.word	0x000000ff
        /*02b4*/ 	.word	0x000000e0
        /*02b8*/ 	.short	0x0100
        /*02ba*/ 	.byte	0x07
	.zero		1


	//   ....[28]....
        /*02bc*/ 	.word	0x000008c0
        /*02c0*/ 	.word	0x000000ff
        /*02c4*/ 	.word	0x000000d0
        /*02c8*/ 	.short	0x0100
        /*02ca*/ 	.byte	0x07
	.zero		1


	//   ....[29]....
        /*02cc*/ 	.word	0x000008d0
        /*02d0*/ 	.word	0x000000ff
        /*02d4*/ 	.word	0x000000e8
        /*02d8*/ 	.short	0x0100
        /*02da*/ 	.byte	0x07
	.zero		1


	//   ....[30]....
        /*02dc*/ 	.word	0x000009c0
        /*02e0*/ 	.word	0x000000ff
        /*02e4*/ 	.word	0x000000f0
        /*02e8*/ 	.short	0x0100
        /*02ea*/ 	.byte	0x05
	.zero		1


	//   ....[31]....
        /*02ec*/ 	.word	0x000009d0
        /*02f0*/ 	.word	0x000000ff
        /*02f4*/ 	.word	0x000000f8
        /*02f8*/ 	.short	0x0100
        /*02fa*/ 	.byte	0x05
	.zero		1


	//   ....[32]....
        /*02fc*/ 	.word	0x00000b10
        /*0300*/ 	.word	0x000000ff
        /*0304*/ 	.word	0x00000100
        /*0308*/ 	.short	0x0100
        /*030a*/ 	.byte	0x05
	.zero		1


	//   ....[33]....
        /*030c*/ 	.word	0x00000b20
        /*0310*/ 	.word	0x000000ff
        /*0314*/ 	.word	0x00000110
        /*0318*/ 	.short	0x0100
        /*031a*/ 	.byte	0x05
	.zero		1


	//   ....[34]....
        /*031c*/ 	.word	0x00000b30
        /*0320*/ 	.word	0x000000ff
        /*0324*/ 	.word	0x00000108
        /*0328*/ 	.short	0x0100
        /*032a*/ 	.byte	0x05
	.zero		1


	//   ....[35]....
        /*032c*/ 	.word	0x00000b40
        /*0330*/ 	.word	0x000000ff
        /*0334*/ 	.word	0x00000118
        /*0338*/ 	.short	0x0100
        /*033a*/ 	.byte	0x05
	.zero		1


	//   ....[36]....
        /*033c*/ 	.word	0x00000c70
        /*0340*/ 	.word	0x000000ff
        /*0344*/ 	.word	0x00000120
        /*0348*/ 	.short	0x0100
        /*034a*/ 	.byte	0x07
	.zero		1


	//   ....[37]....
        /*034c*/ 	.word	0x00000c80
        /*0350*/ 	.word	0x000000ff
        /*0354*/ 	.word	0x00000140
        /*0358*/ 	.short	0x0100
        /*035a*/ 	.byte	0x07
	.zero		1


	//   ....[38]....
        /*035c*/ 	.word	0x00000c90
        /*0360*/ 	.word	0x000000ff
        /*0364*/ 	.word	0x00000128
        /*0368*/ 	.short	0x0100
        /*036a*/ 	.byte	0x07
	.zero		1


	//   ....[39]....
        /*036c*/ 	.word	0x00000ca0
        /*0370*/ 	.word	0x000000ff
        /*0374*/ 	.word	0x00000148
        /*0378*/ 	.short	0x0100
        /*037a*/ 	.byte	0x07
	.zero		1


	//   ....[40]....
        /*037c*/ 	.word	0x00000cb0
        /*0380*/ 	.word	0x000000ff
        /*0384*/ 	.word	0x00000130
        /*0388*/ 	.short	0x0100
        /*038a*/ 	.byte	0x07
	.zero		1


	//   ....[41]....
        /*038c*/ 	.word	0x00000cc0
        /*0390*/ 	.word	0x000000ff
        /*0394*/ 	.word	0x00000150
        /*0398*/ 	.short	0x0100
        /*039a*/ 	.byte	0x07
	.zero		1


	//   ....[42]....
        /*039c*/ 	.word	0x00000cd0
        /*03a0*/ 	.word	0x000000ff
        /*03a4*/ 	.word	0x00000138
        /*03a8*/ 	.short	0x0100
        /*03aa*/ 	.byte	0x07
	.zero		1


	//   ....[43]....
        /*03ac*/ 	.word	0x00000ce0
        /*03b0*/ 	.word	0x000000ff
        /*03b4*/ 	.word	0x00000158
        /*03b8*/ 	.short	0x0100
        /*03ba*/ 	.byte	0x07
	.zero		1


	//   ....[44]....
        /*03bc*/ 	.word	0x00000dd0
        /*03c0*/ 	.word	0x000000ff
        /*03c4*/ 	.word	0x00000160
        /*03c8*/ 	.short	0x0100
        /*03ca*/ 	.byte	0x05
	.zero		1


	//   ....[45]....
        /*03cc*/ 	.word	0x00000de0
        /*03d0*/ 	.word	0x000000ff
        /*03d4*/ 	.word	0x00000170
        /*03d8*/ 	.short	0x0100
        /*03da*/ 	.byte	0x05
	.zero		1


	//   ....[46]....
        /*03dc*/ 	.word	0x00000df0
        /*03e0*/ 	.word	0x000000ff
        /*03e4*/ 	.word	0x00000168
        /*03e8*/ 	.short	0x0100
        /*03ea*/ 	.byte	0x05
	.zero		1


	//   ....[47]....
        /*03ec*/ 	.word	0x00000e00
        /*03f0*/ 	.word	0x000000ff
        /*03f4*/ 	.word	0x00000178
        /*03f8*/ 	.short	0x0100
        /*03fa*/ 	.byte	0x05
	.zero		1


	//   ....[48]....
        /*03fc*/ 	.word	0x000016d0
        /*0400*/ 	.word	0x00000002
        /*0404*/ 	.word	0x00000170
        /*0408*/ 	.short	0x010a
        /*040a*/ 	.byte	0xff
	.zero		1


	//   ....[49]....
        /*040c*/ 	.word	0x00001700
        /*0410*/ 	.word	0x00000002
        /*0414*/ 	.word	0x00000160
        /*0418*/ 	.short	0x0101
        /*041a*/ 	.byte	0xff
	.zero		1


	//   ....[50]....
        /*041c*/ 	.word	0x000017d0
        /*0420*/ 	.word	0x000000ff
        /*0424*/ 	.word	0x00000060
        /*0428*/ 	.short	0x010a
        /*042a*/ 	.byte	0x05
	.zero		1


	//   ....[51]....
        /*042c*/ 	.word	0x00001870
        /*0430*/ 	.word	0x000000ff
        /*0434*/ 	.word	0x00000060
        /*0438*/ 	.short	0x010a
        /*043a*/ 	.byte	0x21
	.zero		1


	//   ....[52]....
        /*043c*/ 	.word	0x000019c0
        /*0440*/ 	.word	0x000000ff
        /*0444*/ 	.word	0x00000060
        /*0448*/ 	.short	0x010a
        /*044a*/ 	.byte	0x08
	.zero		1


	//   ....[53]....
        /*044c*/ 	.word	0x00001ad0
        /*0450*/ 	.word	0x000000ff
        /*0454*/ 	.word	0x000000f8
        /*0458*/ 	.short	0x0101
        /*045a*/ 	.byte	0x04
	.zero		1


	//   ....[54]....
        /*045c*/ 	.word	0x00001af0
        /*0460*/ 	.word	0x000000ff
        /*0464*/ 	.word	0x00000060
        /*0468*/ 	.short	0x010a
        /*046a*/ 	.byte	0x05
	.zero		1


	//   ....[55]....
        /*046c*/ 	.word	0x00001b70
        /*0470*/ 	.word	0x000000ff
        /*0474*/ 	.word	0x00000060
        /*0478*/ 	.short	0x010a
        /*047a*/ 	.byte	0x11
	.zero		1


	//   ....[56]....
        /*047c*/ 	.word	0x00001cc0
        /*0480*/ 	.word	0x000000ff
        /*0484*/ 	.word	0x00000060
        /*0488*/ 	.short	0x010a
        /*048a*/ 	.byte	0x08
	.zero		1


	//   ....[57]....
        /*048c*/ 	.word	0x00001e00
        /*0490*/ 	.word	0x00000002
        /*0494*/ 	.word	0x00000100
        /*0498*/ 	.short	0x010a
        /*049a*/ 	.byte	0xff
	.zero		1


	//   ....[58]....
        /*049c*/ 	.word	0x00001ec0
        /*04a0*/ 	.word	0x00000002
        /*04a4*/ 	.word	0x00000000
        /*04a8*/ 	.short	0x0101
        /*04aa*/ 	.byte	0xff
	.zero		1


	//   ....[59]....
        /*04ac*/ 	.word	0x00002420
        /*04b0*/ 	.word	0x000000ff
        /*04b4*/ 	.word	0x00000000
        /*04b8*/ 	.short	0x010a
        /*04ba*/ 	.byte	0x05
	.zero		1


	//   ....[60]....
        /*04bc*/ 	.word	0x000024b0
        /*04c0*/ 	.word	0x000000ff
        /*04c4*/ 	.word	0x00000000
        /*04c8*/ 	.short	0x010a
        /*04ca*/ 	.byte	0x05
	.zero		1


	//   ....[61]....
        /*04cc*/ 	.word	0x00002540
        /*04d0*/ 	.word	0x000000ff
        /*04d4*/ 	.word	0x00000000
        /*04d8*/ 	.short	0x010a
        /*04da*/ 	.byte	0x05
	.zero		1


	//   ....[62]....
        /*04dc*/ 	.word	0x000025d0
        /*04e0*/ 	.word	0x000000ff
        /*04e4*/ 	.word	0x00000000
        /*04e8*/ 	.short	0x010a
        /*04ea*/ 	.byte	0x05
	.zero		1


	//   ....[63]....
        /*04ec*/ 	.word	0x00002660
        /*04f0*/ 	.word	0x000000ff
        /*04f4*/ 	.word	0x00000000
        /*04f8*/ 	.short	0x010a
        /*04fa*/ 	.byte	0x05
	.zero		1


	//   ....[64]....
        /*04fc*/ 	.word	0x000026f0
        /*0500*/ 	.word	0x000000ff
        /*0504*/ 	.word	0x00000000
        /*0508*/ 	.short	0x010a
        /*050a*/ 	.byte	0x05
	.zero		1


	//   ....[65]....
        /*050c*/ 	.word	0x00002780
        /*0510*/ 	.word	0x000000ff
        /*0514*/ 	.word	0x00000000
        /*0518*/ 	.short	0x010a
        /*051a*/ 	.byte	0x05
	.zero		1


	//   ....[66]....
        /*051c*/ 	.word	0x00002810
        /*0520*/ 	.word	0x000000ff
        /*0524*/ 	.word	0x00000000
        /*0528*/ 	.short	0x010a
        /*052a*/ 	.byte	0x05
	.zero		1


	//   ....[67]....
        /*052c*/ 	.word	0x000028a0
        /*0530*/ 	.word	0x000000ff
        /*0534*/ 	.word	0x00000000
        /*0538*/ 	.short	0x010a
        /*053a*/ 	.byte	0x05
	.zero		1


	//   ....[68]....
        /*053c*/ 	.word	0x00002930
        /*0540*/ 	.word	0x000000ff
        /*0544*/ 	.word	0x00000000
        /*0548*/ 	.short	0x010a
        /*054a*/ 	.byte	0x05
	.zero		1


	//   ....[69]....
        /*054c*/ 	.word	0x000029c0
        /*0550*/ 	.word	0x000000ff
        /*0554*/ 	.word	0x00000000
        /*0558*/ 	.short	0x010a
        /*055a*/ 	.byte	0x05
	.zero		1


	//   ....[70]....
        /*055c*/ 	.word	0x00002a60
        /*0560*/ 	.word	0x00000000
        /*0564*/ 	.word	0x00000000
        /*0568*/ 	.short	0x010a
        /*056a*/ 	.byte	0xff
	.zero		1


	//   ....[71]....
        /*056c*/ 	.word	0x00002b80
        /*0570*/ 	.word	0x00000000
        /*0574*/ 	.word	0x00000160
        /*0578*/ 	.short	0x010a
        /*057a*/ 	.byte	0xff
	.zero		1


	//   ....[72]....
        /*057c*/ 	.word	0x00002bf0
        /*0580*/ 	.word	0x00000000
        /*0584*/ 	.word	0x00000000
        /*0588*/ 	.short	0x0101
        /*058a*/ 	.byte	0xff
	.zero		1


	//   ....[73]....
        /*058c*/ 	.word	0x00002c10
        /*0590*/ 	.word	0x000000ff
        /*0594*/ 	.word	0x00000110
        /*0598*/ 	.short	0x010a
        /*059a*/ 	.byte	0x05
	.zero		1


	//   ....[74]....
        /*059c*/ 	.word	0x00002d30
        /*05a0*/ 	.word	0x00000000
        /*05a4*/ 	.word	0x00000100
        /*05a8*/ 	.short	0x010a
        /*05aa*/ 	.byte	0xff
	.zero		1


	//   ....[75]....
        /*05ac*/ 	.word	0x00002e30
        /*05b0*/ 	.word	0x00000000
        /*05b4*/ 	.word	0x00000000
        /*05b8*/ 	.short	0x0101
        /*05ba*/ 	.byte	0xff
	.zero		1


	//   ....[76]....
        /*05bc*/ 	.word	0x00002ec0
        /*05c0*/ 	.word	0x000000ff
        /*05c4*/ 	.word	0x00000110
        /*05c8*/ 	.short	0x0106
        /*05ca*/ 	.byte	0x05
	.zero		1


	//   ....[77]....
        /*05cc*/ 	.word	0x00002ee0
        /*05d0*/ 	.word	0x000000ff
        /*05d4*/ 	.word	0x00000110
        /*05d8*/ 	.short	0x010a
        /*05da*/ 	.byte	0x05
	.zero		1


	//   ....[78]....
        /*05dc*/ 	.word	0x00002f70
        /*05e0*/ 	.word	0x000000ff
        /*05e4*/ 	.word	0x00000110
        /*05e8*/ 	.short	0x0106
        /*05ea*/ 	.byte	0x04
	.zero		1


	//   ....[79]....
        /*05ec*/ 	.word	0x00002fb0
        /*05f0*/ 	.word	0x00000000
        /*05f4*/ 	.word	0x00000110
        /*05f8*/ 	.short	0x010a
        /*05fa*/ 	.byte	0xff
	.zero		1


	//   ....[80]....
        /*05fc*/ 	.word	0x000034b0
        /*0600*/ 	.word	0x00000000
        /*0604*/ 	.word	0x00000100
        /*0608*/ 	.short	0x010a
        /*060a*/ 	.byte	0xff
	.zero		1


	//   ....[81]....
        /*060c*/ 	.word	0x000035c0
        /*0610*/ 	.word	0x00000003
        /*0614*/ 	.word	0x00000000
        /*0618*/ 	.short	0x0101
        /*061a*/ 	.byte	0xff
	.zero		1


	//   ....[82]....
        /*061c*/ 	.word	0x000035d0
        /*0620*/ 	.word	0x000000ff
        /*0624*/ 	.word	0x00000000
        /*0628*/ 	.short	0x010a
        /*062a*/ 	.byte	0x05
	.zero		1


	//   ....[83]....
        /*062c*/ 	.word	0x00003640
        /*0630*/ 	.word	0x000000ff
        /*0634*/ 	.word	0x00000140
        /*0638*/ 	.short	0x010a
        /*063a*/ 	.byte	0x0e
	.zero		1


	//   ....[84]....
        /*063c*/ 	.word	0x00003710
        /*0640*/ 	.word	0x000000ff
        /*0644*/ 	.word	0x00000000
        /*0648*/ 	.short	0x010a
        /*064a*/ 	.byte	0x07
	.zero		1


	//   ....[85]....
        /*064c*/ 	.word	0x00003840
        /*0650*/ 	.word	0x000000ff
        /*0654*/ 	.word	0x00000000
        /*0658*/ 	.short	0x010a
        /*065a*/ 	.byte	0x13
	.zero		1


	//   ....[86]....
        /*065c*/ 	.word	0x00003a40
        /*0660*/ 	.word	0x000000ff
        /*0664*/ 	.word	0x00000000
        /*0668*/ 	.short	0x010a
        /*066a*/ 	.byte	0x05
	.zero		1


	//   ....[87]....
        /*066c*/ 	.word	0x00003ad0
        /*0670*/ 	.word	0x000000ff
        /*0674*/ 	.word	0x00000000
        /*0678*/ 	.short	0x010a
        /*067a*/ 	.byte	0x05
	.zero		1


	//   ....[88]....
        /*067c*/ 	.word	0x00003b60
        /*0680*/ 	.word	0x000000ff
        /*0684*/ 	.word	0x00000000
        /*0688*/ 	.short	0x010a
        /*068a*/ 	.byte	0x05
	.zero		1


	//   ....[89]....
        /*068c*/ 	.word	0x00003bf0
        /*0690*/ 	.word	0x000000ff
        /*0694*/ 	.word	0x00000000
        /*0698*/ 	.short	0x010a
        /*069a*/ 	.byte	0x06
	.zero		1


	//   ....[90]....
        /*069c*/ 	.word	0x00004060
        /*06a0*/ 	.word	0x00000000
        /*06a4*/ 	.word	0x00000100
        /*06a8*/ 	.short	0x010a
        /*06aa*/ 	.byte	0xff
	.zero		1


	//   ....[91]....
        /*06ac*/ 	.word	0x00004120
        /*06b0*/ 	.word	0x00000000
        /*06b4*/ 	.word	0x00000000
        /*06b8*/ 	.short	0x0101
        /*06ba*/ 	.byte	0xff
	.zero		1


	//   ....[92]....
        /*06bc*/ 	.word	0x00004440
        /*06c0*/ 	.word	0x000000ff
        /*06c4*/ 	.word	0x000000f8
        /*06c8*/ 	.short	0x010a
        /*06ca*/ 	.byte	0x07
	.zero		1


	//   ....[93]....
        /*06cc*/ 	.word	0x00004630
        /*06d0*/ 	.word	0x000000ff
        /*06d4*/ 	.word	0x000000d8
        /*06d8*/ 	.short	0x010a
        /*06da*/ 	.byte	0x07
	.zero		1


	//   ....[94]....
        /*06dc*/ 	.word	0x000047b0
        /*06e0*/ 	.word	0x000000ff
        /*06e4*/ 	.word	0x000000c0
        /*06e8*/ 	.short	0x010b
        /*06ea*/ 	.byte	0x07
	.zero		1


	//   ....[95]....
        /*06ec*/ 	.word	0x000047c0
        /*06f0*/ 	.word	0x000000ff
        /*06f4*/ 	.word	0x00000000
        /*06f8*/ 	.short	0x0101
        /*06fa*/ 	.byte	0x08
	.zero		1


	//   ....[96]....
        /*06fc*/ 	.word	0x000047d0
        /*0700*/ 	.word	0x000000ff
        /*0704*/ 	.word	0x000000e0
        /*0708*/ 	.short	0x010a
        /*070a*/ 	.byte	0x07
	.zero		1


	//   ....[97]....
        /*070c*/ 	.word	0x00004950
        /*0710*/ 	.word	0x000000ff
        /*0714*/ 	.word	0x000000c8
        /*0718*/ 	.short	0x010b
        /*071a*/ 	.byte	0x07
	.zero		1


	//   ....[98]....
        /*071c*/ 	.word	0x00004990
        /*0720*/ 	.word	0x000000ff
        /*0724*/ 	.word	0x00000000
        /*0728*/ 	.short	0x0101
        /*072a*/ 	.byte	0x08
	.zero		1


	//   ....[99]....
        /*072c*/ 	.word	0x000049d0
        /*0730*/ 	.word	0x000000ff
        /*0734*/ 	.word	0x000000e8
        /*0738*/ 	.short	0x010a
        /*073a*/ 	.byte	0x07
	.zero		1


	//   ....[100]....
        /*073c*/ 	.word	0x00004c10
        /*0740*/ 	.word	0x000000ff
        /*0744*/ 	.word	0x000000d0
        /*0748*/ 	.short	0x010b
        /*074a*/ 	.byte	0x07
	.zero		1


	//   ....[101]....
        /*074c*/ 	.word	0x00004c30
        /*0750*/ 	.word	0x000000ff
        /*0754*/ 	.word	0x00000000
        /*0758*/ 	.short	0x0101
        /*075a*/ 	.byte	0x0d
	.zero		1


	//   ....[102]....
        /*075c*/ 	.word	0x00004c60
        /*0760*/ 	.word	0x000000ff
        /*0764*/ 	.word	0x000000d8
        /*0768*/ 	.short	0x010a
        /*076a*/ 	.byte	0x07
	.zero		1


	//   ....[103]....
        /*076c*/ 	.word	0x00004c80
        /*0770*/ 	.word	0x000000ff
        /*0774*/ 	.word	0x000000e0
        /*0778*/ 	.short	0x010a
        /*077a*/ 	.byte	0x07
	.zero		1


	//   ....[104]....
        /*077c*/ 	.word	0x00004cc0
        /*0780*/ 	.word	0x00000000
        /*0784*/ 	.word	0x000000e8
        /*0788*/ 	.short	0x010a
        /*078a*/ 	.byte	0xff
	.zero		1


	//   ....[105]....
        /*078c*/ 	.word	0x00005020
        /*0790*/ 	.word	0x00000000
        /*0794*/ 	.word	0x00000100
        /*0798*/ 	.short	0x010a
        /*079a*/ 	.byte	0xff
	.zero		1


	//   ....[106]....
        /*079c*/ 	.word	0x00005130
        /*07a0*/ 	.word	0x00000000
        /*07a4*/ 	.word	0x00000000
        /*07a8*/ 	.short	0x0101
        /*07aa*/ 	.byte	0xff
	.zero		1


	//   ....[107]....
        /*07ac*/ 	.word	0x00005bb0
        /*07b0*/ 	.word	0x000000ff
        /*07b4*/ 	.word	0x000000c0
        /*07b8*/ 	.short	0x010a
        /*07ba*/ 	.byte	0x30
	.zero		1


	//   ....[108]....
        /*07bc*/ 	.word	0x00005bf0
        /*07c0*/ 	.word	0x00000040
        /*07c4*/ 	.word	0x00000120
        /*07c8*/ 	.short	0x010a
        /*07ca*/ 	.byte	0xff
	.zero		1


	//   ....[109]....
        /*07cc*/ 	.word	0x00005d50
        /*07d0*/ 	.word	0x000000ff
        /*07d4*/ 	.word	0x000000c0
        /*07d8*/ 	.short	0x010a
        /*07da*/ 	.byte	0x30
	.zero		1


	//   ....[110]....
        /*07dc*/ 	.word	0x00005e50
        /*07e0*/ 	.word	0x00000040
        /*07e4*/ 	.word	0x00000120
        /*07e8*/ 	.short	0x010a
        /*07ea*/ 	.byte	0xff
	.zero		1


	//   ....[111]....
        /*07ec*/ 	.word	0x00006960
        /*07f0*/ 	.word	0x00000000
        /*07f4*/ 	.word	0x00000000
        /*07f8*/ 	.short	0x0101
        /*07fa*/ 	.byte	0xff
	.zero		1


	//   ....[112]....
        /*07fc*/ 	.word	0x00006970
        /*0800*/ 	.word	0x00000002
        /*0804*/ 	.word	0x000000c0
        /*0808*/ 	.short	0x010a
        /*080a*/ 	.byte	0xff
	.zero		1


	//   ....[113]....
        /*080c*/ 	.word	0x00006a40
        /*0810*/ 	.word	0x00000002
        /*0814*/ 	.word	0x000000c0
        /*0818*/ 	.short	0x010a
        /*081a*/ 	.byte	0xff
	.zero		1


	//   ....[114]....
        /*081c*/ 	.word	0x000075e0
        /*0820*/ 	.word	0x00000000
        /*0824*/ 	.word	0x00000000
        /*0828*/ 	.short	0x0101
        /*082a*/ 	.byte	0xff
	.zero		1


	//   ....[115]....
        /*082c*/ 	.word	0x000075f0
        /*0830*/ 	.word	0x00000004
        /*0834*/ 	.word	0x000000c0
        /*0838*/ 	.short	0x010a
        /*083a*/ 	.byte	0xff
	.zero		1


	//   ....[116]....
        /*083c*/ 	.word	0x000076c0
        /*0840*/ 	.word	0x00000004
        /*0844*/ 	.word	0x000000c0
        /*0848*/ 	.short	0x010a
        /*084a*/ 	.byte	0xff
	.zero		1


	//   ....[117]....
        /*084c*/ 	.word	0x00007ae0
        /*0850*/ 	.word	0x000000ff
        /*0854*/ 	.word	0x00000000
        /*0858*/ 	.short	0x0101
        /*085a*/ 	.byte	0x05
	.zero		1


	//   ....[118]....
        /*085c*/ 	.word	0x000082b0
        /*0860*/ 	.word	0x00000000
        /*0864*/ 	.word	0x00000000
        /*0868*/ 	.short	0x0101
        /*086a*/ 	.byte	0xff
	.zero		1


	//   ....[119]....
        /*086c*/ 	.word	0x00008520
        /*0870*/ 	.word	0x000000ff
        /*0874*/ 	.word	0x00000000
        /*0878*/ 	.short	0x0101
        /*087a*/ 	.byte	0x04
	.zero		1


	//   ....[120]....
        /*087c*/ 	.word	0x00008540
        /*0880*/ 	.word	0x00000002
        /*0884*/ 	.word	0x00000170
        /*0888*/ 	.short	0x010a
        /*088a*/ 	.byte	0xff
	.zero		1


	//   ....[121]....
        /*088c*/ 	.word	0x000085a0
        /*0890*/ 	.word	0x00000002
        /*0894*/ 	.word	0x00000060
        /*0898*/ 	.short	0x010a
        /*089a*/ 	.byte	0xff
	.zero		1


	//   ....[122]....
        /*089c*/ 	.word	0x00008600
        /*08a0*/ 	.word	0x00000002
        /*08a4*/ 	.word	0x00000060
        /*08a8*/ 	.short	0x010a
        /*08aa*/ 	.byte	0xff
	.zero		1


	//   ....[123]....
        /*08ac*/ 	.word	0x00008650
        /*08b0*/ 	.word	0x00000002
        /*08b4*/ 	.word	0x00000100
        /*08b8*/ 	.short	0x010a
        /*08ba*/ 	.byte	0xff
	.zero		1


	//   ....[124]....
        /*08bc*/ 	.word	0x000086b0
        /*08c0*/ 	.word	0x00000000
        /*08c4*/ 	.word	0x00000000
        /*08c8*/ 	.short	0x010a
        /*08ca*/ 	.byte	0xff
	.zero		1


	//   ....[125]....
        /*08cc*/ 	.word	0x00008710
        /*08d0*/ 	.word	0x00000000
        /*08d4*/ 	.word	0x00000000
        /*08d8*/ 	.short	0x010a
        /*08da*/ 	.byte	0xff
	.zero		1


	//   ....[126]....
        /*08dc*/ 	.word	0x00008770
        /*08e0*/ 	.word	0x00000000
        /*08e4*/ 	.word	0x00000000
        /*08e8*/ 	.short	0x010a
        /*08ea*/ 	.byte	0xff
	.zero		1


	//   ....[127]....
        /*08ec*/ 	.word	0x000087d0
        /*08f0*/ 	.word	0x00000000
        /*08f4*/ 	.word	0x00000000
        /*08f8*/ 	.short	0x010a
        /*08fa*/ 	.byte	0xff
	.zero		1


	//   ....[128]....
        /*08fc*/ 	.word	0x00008830
        /*0900*/ 	.word	0x00000000
        /*0904*/ 	.word	0x00000000
        /*0908*/ 	.short	0x010a
        /*090a*/ 	.byte	0xff
	.zero		1


	//   ....[129]....
        /*090c*/ 	.word	0x00008890
        /*0910*/ 	.word	0x00000000
        /*0914*/ 	.word	0x00000000
        /*0918*/ 	.short	0x010a
        /*091a*/ 	.byte	0xff
	.zero		1


	//   ....[130]....
        /*091c*/ 	.word	0x000088f0
        /*0920*/ 	.word	0x00000000
        /*0924*/ 	.word	0x00000000
        /*0928*/ 	.short	0x010a
        /*092a*/ 	.byte	0xff
	.zero		1


	//   ....[131]....
        /*092c*/ 	.word	0x00008950
        /*0930*/ 	.word	0x00000000
        /*0934*/ 	.word	0x00000000
        /*0938*/ 	.short	0x010a
        /*093a*/ 	.byte	0xff
	.zero		1


	//   ....[132]....
        /*093c*/ 	.word	0x000089b0
        /*0940*/ 	.word	0x00000000
        /*0944*/ 	.word	0x00000000
        /*0948*/ 	.short	0x010a
        /*094a*/ 	.byte	0xff
	.zero		1


	//   ....[133]....
        /*094c*/ 	.word	0x00008a10
        /*0950*/ 	.word	0x00000000
        /*0954*/ 	.word	0x00000000
        /*0958*/ 	.short	0x010a
        /*095a*/ 	.byte	0xff
	.zero		1


	//   ....[134]....
        /*095c*/ 	.word	0x00008a70
        /*0960*/ 	.word	0x00000000
        /*0964*/ 	.word	0x00000000
        /*0968*/ 	.short	0x010a
        /*096a*/ 	.byte	0xff
	.zero		1


	//   ....[135]....
        /*096c*/ 	.word	0x00008ac0
        /*0970*/ 	.word	0x00000000
        /*0974*/ 	.word	0x00000160
        /*0978*/ 	.short	0x010a
        /*097a*/ 	.byte	0xff
	.zero		1


	//   ....[136]....
        /*097c*/ 	.word	0x00008b20
        /*0980*/ 	.word	0x00000000
        /*0984*/ 	.word	0x00000110
        /*0988*/ 	.short	0x010a
        /*098a*/ 	.byte	0xff
	.zero		1


	//   ....[137]....
        /*098c*/ 	.word	0x00008b70
        /*0990*/ 	.word	0x00000000
        /*0994*/ 	.word	0x00000100
        /*0998*/ 	.short	0x010a
        /*099a*/ 	.byte	0xff
	.zero		1


	//   ....[138]....
        /*099c*/ 	.word	0x00008bd0
        /*09a0*/ 	.word	0x00000000
        /*09a4*/ 	.word	0x00000110
        /*09a8*/ 	.short	0x010a
        /*09aa*/ 	.byte	0xff
	.zero		1


	//   ....[139]....
        /*09ac*/ 	.word	0x00008c20
        /*09b0*/ 	.word	0x00000000
        /*09b4*/ 	.word	0x00000100
        /*09b8*/ 	.short	0x010a
        /*09ba*/ 	.byte	0xff
	.zero		1


	//   ....[140]....
        /*09bc*/ 	.word	0x00008c80
        /*09c0*/ 	.word	0x00000002
        /*09c4*/ 	.word	0x00000140
        /*09c8*/ 	.short	0x010a
        /*09ca*/ 	.byte	0xff
	.zero		1


	//   ....[141]....
        /*09cc*/ 	.word	0x00008ce0
        /*09d0*/ 	.word	0x00000000
        /*09d4*/ 	.word	0x00000000
        /*09d8*/ 	.short	0x010a
        /*09da*/ 	.byte	0xff
	.zero		1


	//   ....[142]....
        /*09dc*/ 	.word	0x00008d40
        /*09e0*/ 	.word	0x00000000
        /*09e4*/ 	.word	0x00000000
        /*09e8*/ 	.short	0x010a
        /*09ea*/ 	.byte	0xff
	.zero		1


	//   ....[143]....
        /*09ec*/ 	.word	0x00008da0
        /*09f0*/ 	.word	0x00000000
        /*09f4*/ 	.word	0x00000000
        /*09f8*/ 	.short	0x010a
        /*09fa*/ 	.byte	0xff
	.zero		1


	//   ....[144]....
        /*09fc*/ 	.word	0x00008e00
        /*0a00*/ 	.word	0x00000000
        /*0a04*/ 	.word	0x00000000
        /*0a08*/ 	.short	0x010a
        /*0a0a*/ 	.byte	0xff
	.zero		1


	//   ....[145]....
        /*0a0c*/ 	.word	0x00008e60
        /*0a10*/ 	.word	0x00000000
        /*0a14*/ 	.word	0x00000000
        /*0a18*/ 	.short	0x010a
        /*0a1a*/ 	.byte	0xff
	.zero		1


	//   ....[146]....
        /*0a1c*/ 	.word	0x00008eb0
        /*0a20*/ 	.word	0x00000000
        /*0a24*/ 	.word	0x00000100
        /*0a28*/ 	.short	0x010a
        /*0a2a*/ 	.byte	0xff
	.zero		1


	//   ....[147]....
        /*0a2c*/ 	.word	0x00008f10
        /*0a30*/ 	.word	0x00000000
        /*0a34*/ 	.word	0x000000f8
        /*0a38*/ 	.short	0x010a
        /*0a3a*/ 	.byte	0xff
	.zero		1


	//   ....[148]....
        /*0a3c*/ 	.word	0x00008f70
        /*0a40*/ 	.word	0x00000000
        /*0a44*/ 	.word	0x000000d8
        /*0a48*/ 	.short	0x010a
        /*0a4a*/ 	.byte	0xff
	.zero		1


	//   ....[149]....
        /*0a4c*/ 	.word	0x00008fd0
        /*0a50*/ 	.word	0x00000000
        /*0a54*/ 	.word	0x000000e0
        /*0a58*/ 	.short	0x010a
        /*0a5a*/ 	.byte	0xff
	.zero		1


	//   ....[150]....
        /*0a5c*/ 	.word	0x00009030
        /*0a60*/ 	.word	0x00000000
        /*0a64*/ 	.word	0x000000e8
        /*0a68*/ 	.short	0x010a
        /*0a6a*/ 	.byte	0xff
	.zero		1


	//   ....[151]....
        /*0a6c*/ 	.word	0x00009090
        /*0a70*/ 	.word	0x00000000
        /*0a74*/ 	.word	0x000000d8
        /*0a78*/ 	.short	0x010a
        /*0a7a*/ 	.byte	0xff
	.zero		1


	//   ....[152]....
        /*0a7c*/ 	.word	0x000090f0
        /*0a80*/ 	.word	0x00000000
        /*0a84*/ 	.word	0x000000e0
        /*0a88*/ 	.short	0x010a
        /*0a8a*/ 	.byte	0xff
	.zero		1


	//   ....[153]....
        /*0a8c*/ 	.word	0x00009140
        /*0a90*/ 	.word	0x00000000
        /*0a94*/ 	.word	0x00000100
        /*0a98*/ 	.short	0x010a
        /*0a9a*/ 	.byte	0xff
	.zero		1


	//   ....[154]....
        /*0a9c*/ 	.word	0x000091a0
        /*0aa0*/ 	.word	0x00000000
        /*0aa4*/ 	.word	0x000000c0
        /*0aa8*/ 	.short	0x010a
        /*0aaa*/ 	.byte	0xff
	.zero		1


	//   ....[155]....
        /*0aac*/ 	.word	0x000091f0
        /*0ab0*/ 	.word	0x00000040
        /*0ab4*/ 	.word	0x00000120
        /*0ab8*/ 	.short	0x010a
        /*0aba*/ 	.byte	0xff
	.zero		1


	//   ....[156]....
        /*0abc*/ 	.word	0x00009240
        /*0ac0*/ 	.word	0x00000002
        /*0ac4*/ 	.word	0x000000c0
        /*0ac8*/ 	.short	0x010a
        /*0aca*/ 	.byte	0xff
	.zero		1


	//   ....[157]....
        /*0acc*/ 	.word	0x00009290
        /*0ad0*/ 	.word	0x00000004
        /*0ad4*/ 	.word	0x000000c0
        /*0ad8*/ 	.short	0x010a
        /*0ada*/ 	.byte	0xff
	.zero		1


	//----- nvinfo : EIATTR_NUM_MBARRIERS
	.align		4
.L_47:
        /*0adc*/ 	.byte	0x03, 0x38
        /*0ade*/ 	.short	0x0030


	//----- nvinfo : EIATTR_EXIT_INSTR_OFFSETS
	.align		4
        /*0ae0*/ 	.byte	0x04, 0x1c
        /*0ae2*/ 	.short	(.L_49 - .L_48)


	//   ....[0]....
.L_48:
        /*0ae4*/ 	.word	0x00002a90


	//   ....[1]....
        /*0ae8*/ 	.word	0x00002f80


	//   ....[2]....
        /*0aec*/ 	.word	0x00002fe0


	//   ....[3]....
        /*0af0*/ 	.word	0x00003e50


	//   ....[4]....
        /*0af4*/ 	.word	0x00004cf0


	//   ....[5]....
        /*0af8*/ 	.word	0x00004d30


	//   ....[6]....
        /*0afc*/ 	.word	0x00008410


	//   ....[7]....
        /*0b00*/ 	.word	0x00008490


	//   ....[8]....
        /*0b04*/ 	.word	0x000084c0


	//   ....[9]....
        /*0b08*/ 	.word	0x00008530


	//----- nvinfo : EIATTR_MAX_THREADS
	.align		4
.L_49:
        /*0b0c*/ 	.byte	0x04, 0x05
        /*0b0e*/ 	.short	(.L_51 - .L_50)
.L_50:
        /*0b10*/ 	.word	0x00000100
        /*0b14*/ 	.word	0x00000001
        /*0b18*/ 	.word	0x00000001


	//----- nvinfo : EIATTR_CRS_STACK_SIZE
	.align		4
.L_51:
        /*0b1c*/ 	.byte	0x04, 0x1e
        /*0b1e*/ 	.short	(.L_53 - .L_52)
.L_52:
        /*0b20*/ 	.word	0x00000000


	//----- nvinfo : EIATTR_CBANK_PARAM_SIZE
	.align		4
.L_53:
        /*0b24*/ 	.byte	0x03, 0x19
        /*0b26*/ 	.short	0x0800


	//----- nvinfo : EIATTR_PARAM_CBANK
	.align		4
        /*0b28*/ 	.byte	0x04, 0x0a
        /*0b2a*/ 	.short	(.L_55 - .L_54)
	.align		4
.L_54:
        /*0b2c*/ 	.word	index@(.nv.constant0._ZN7cutlass13device_kernelINS_4gemm6kernel13GemmUniversalIN4cute5tupleIJiiiiEEENS1_10collective13CollectiveMmaINS1_35MainloopSm100TmaUmmaWarpSpecializedILi12ELi2ELi4ENS5_IJNS4_1CILi1EEESB_SB_EEEEENS5_IJNSA_ILi64EEENSA_ILi192EEENSA_ILi32EEEEEENS_10bfloat16_tENS5_IJlSB_lEEESI_SJ_NS4_8TiledMMAINS4_8MMA_AtomIJNS4_20SM100_MMA_F16BF16_SSISI_SI_fLi64ELi192ELNS4_4UMMA5MajorE0ELSO_0ELNSN_7ScaleInE0ELSP_0EEEEEENS4_6LayoutISC_NS5_IJNSA_ILi0EEEST_ST_EEEEENS5_IJNS4_10UnderscoreESW_SW_EEEEENS4_13SM90_TMA_LOADENS4_14ComposedLayoutINS4_7SwizzleILi2ELi4ELi3EEENS4_18smem_ptr_flag_bitsILi16EEENSS_INS5_IJNSA_ILi8EEESG_EEENS5_IJSG_SB_EEEEEEEvNS4_8identityESZ_S19_vS1A_EENS_8epilogue10collective18CollectiveEpilogueINS1C_23Sm100TmaWarpSpecializedILi3ELi2ELi32ELb1ELb0EEEJSH_NS5_IJNSS_ISE_SB_EES1H_EEESI_SJ_SI_SJ_NS1C_6fusion15FusionCallbacksIS1G_NS1J_17LinearCombinationISI_fSI_fLNS_15FloatRoundStyleE2EEESH_S1I_JEEENS4_5SM1004TMEM4LOAD26SM100_TMEM_LOAD_16dp256b8xESZ_NS10_INS11_ILi3ELi4ELi3EEES14_NSS_INS5_IJS15_SE_EEENS5_IJSE_SB_EEEEEEENS4_17SM75_U32x4_LDSM_NENS4_14SM90_TMA_STOREES1X_NS4_17SM90_U32x4_STSM_NENS4_39AutoVectorizingCopyWithAssumedAlignmentILi128EEEEEEvvEEEEvNT_6ParamsE)
        /*0b30*/ 	.short	0x0380
        /*0b32*/ 	.short	0x0800


	//----- nvinfo : EIATTR_SW_WAR
	.align		4
.L_55:
        /*0b34*/ 	.byte	0x04, 0x36
        /*0b36*/ 	.short	(.L_57 - .L_56)
.L_56:
        /*0b38*/ 	.word	0x00000008
.L_57:


//--------------------- .nv.callgraph             --------------------------
	.section	.nv.callgraph,"",@"SHT_CUDA_CALLGRAPH"
	.align	4
	.sectionentsize	8
	.align		4
        /*0000*/ 	.word	0x00000000
	.align		4
        /*0004*/ 	.word	0xffffffff
	.align		4
        /*0008*/ 	.word	index@(_ZN7cutlass13device_kernelINS_4gemm6kernel13GemmUniversalIN4cute5tupleIJiiiiEEENS1_10collective13CollectiveMmaINS1_35MainloopSm100TmaUmmaWarpSpecializedILi12ELi2ELi4ENS5_IJNS4_1CILi1EEESB_SB_EEEEENS5_IJNSA_ILi64EEENSA_ILi192EEENSA_ILi32EEEEEENS_10bfloat16_tENS5_IJlSB_lEEESI_SJ_NS4_8TiledMMAINS4_8MMA_AtomIJNS4_20SM100_MMA_F16BF16_SSISI_SI_fLi64ELi192ELNS4_4UMMA5MajorE0ELSO_0ELNSN_7ScaleInE0ELSP_0EEEEEENS4_6LayoutISC_NS5_IJNSA_ILi0EEEST_ST_EEEEENS5_IJNS4_10UnderscoreESW_SW_EEEEENS4_13SM90_TMA_LOADENS4_14ComposedLayoutINS4_7SwizzleILi2ELi4ELi3EEENS4_18smem_ptr_flag_bitsILi16EEENSS_INS5_IJNSA_ILi8EEESG_EEENS5_IJSG_SB_EEEEEEEvNS4_8identityESZ_S19_vS1A_EENS_8epilogue10collective18CollectiveEpilogueINS1C_23Sm100TmaWarpSpecializedILi3ELi2ELi32ELb1ELb0EEEJSH_NS5_IJNSS_ISE_SB_EES1H_EEESI_SJ_SI_SJ_NS1C_6fusion15FusionCallbacksIS1G_NS1J_17LinearCombinationISI_fSI_fLNS_15FloatRoundStyleE2EEESH_S1I_JEEENS4_5SM1004TMEM4LOAD26SM100_TMEM_LOAD_16dp256b8xESZ_NS10_INS11_ILi3ELi4ELi3EEES14_NSS_INS5_IJS15_SE_EEENS5_IJSE_SB_EEEEEEENS4_17SM75_U32x4_LDSM_NENS4_14SM90_TMA_STOREES1X_NS4_17SM90_U32x4_STSM_NENS4_39AutoVectorizingCopyWithAssumedAlignmentILi128EEEEEEvvEEEEvNT_6ParamsE)
	.align		4
        /*000c*/ 	.word	index@(__assertfail)
	.align		4
        /*0010*/ 	.word	0x00000000
	.align		4
        /*0014*/ 	.word	0xfffffffe
	.align		4
        /*0018*/ 	.word	0x00000000
	.align		4
        /*001c*/ 	.word	0xfffffffd
	.align		4
        /*0020*/ 	.word	0x00000000
	.align		4
        /*0024*/ 	.word	0xfffffffc


//--------------------- .nv.constant4             --------------------------
	.section	.nv.constant4,"a",@progbits
	.align	8
	.align		8
.nv.constant4:
        /*0000*/ 	.dword	__assertfail
	.align		8
        /*0008*/ 	.dword	__unnamed_1
	.align		8
        /*0010*/ 	.dword	__unnamed_2
	.align		8
        /*0018*/ 	.dword	_ZN39_INTERNAL_e2fff337_4_k_cu_a972367d_97744cuda3std3__45__cpo5beginE
	.align		8
        /*0020*/ 	.dword	_ZN39_INTERNAL_e2fff337_4_k_cu_a972367d_97744cuda3std3__45__cpo3endE
	.align		8
        /*0028*/ 	.dword	_ZN39_INTERNAL_e2fff337_4_k_cu_a972367d_97744cuda3std3__45__cpo6cbeginE
	.align		8
        /*0030*/ 	.dword	_ZN39_INTERNAL_e2fff337_4_k_cu_a972367d_97744cuda3std3__45__cpo4cendE
	.align		8
        /*0038*/ 	.dword	_ZN39_INTERNAL_e2fff337_4_k_cu_a972367d_97744cuda3std3__441_GLOBAL__N__e2fff337_4_k_cu_a972367d_97746ignoreE
	.align		8
        /*0040*/ 	.dword	_ZN39_INTERNAL_e2fff337_4_k_cu_a972367d_97744cuda3std3__419piecewise_constructE
	.align		8
        /*0048*/ 	.dword	_ZN39_INTERNAL_e2fff337_4_k_cu_a972367d_97744cuda3std3__48in_placeE
	.align		8
        /*0050*/ 	.dword	_ZN39_INTERNAL_e2fff337_4_k_cu_a972367d_97744cuda3std6ranges3__45__cpo4swapE
	.align		8
        /*0058*/ 	.dword	_ZN39_INTERNAL_e2fff337_4_k_cu_a972367d_97744cuda3std6ranges3__45__cpo9iter_moveE
	.align		8
        /*0060*/ 	.dword	_ZN39_INTERNAL_e2fff337_4_k_cu_a972367d_97744cute7productE
	.align		8
        /*0068*/ 	.dword	_ZN39_INTERNAL_e2fff337_4_k_cu_a972367d_97744cute1_E
	.align		8
        /*0070*/ 	.dword	$str$25
	.align		8
        /*0078*/ 	.dword	$str$26
	.align		8
        /*0080*/ 	.dword	$str$27
	.align		8
        /*0088*/ 	.dword	$str$28


//--------------------- .text._ZN7cutlass13device_kernelINS_4gemm6kernel13GemmUniversalIN4cute5tupleIJiiiiEEENS1_10collective13CollectiveMmaINS1_35MainloopSm100TmaUmmaWarpSpecializedILi12ELi2ELi4ENS5_IJNS4_1CILi1EEESB_SB_EEEEENS5_IJNSA_ILi64EEENSA_ILi192EEENSA_ILi32EEEEEENS_10bfloat16_tENS5_IJlSB_lEEESI_SJ_NS4_8TiledMMAINS4_8MMA_AtomIJNS4_20SM100_MMA_F16BF16_SSISI_SI_fLi64ELi192ELNS4_4UMMA5MajorE0ELSO_0ELNSN_7ScaleInE0ELSP_0EEEEEENS4_6LayoutISC_NS5_IJNSA_ILi0EEEST_ST_EEEEENS5_IJNS4_10UnderscoreESW_SW_EEEEENS4_13SM90_TMA_LOADENS4_14ComposedLayoutINS4_7SwizzleILi2ELi4ELi3EEENS4_18smem_ptr_flag_bitsILi16EEENSS_INS5_IJNSA_ILi8EEESG_EEENS5_IJSG_SB_EEEEEEEvNS4_8identityESZ_S19_vS1A_EENS_8epilogue10collective18CollectiveEpilogueINS1C_23Sm100TmaWarpSpecializedILi3ELi2ELi32ELb1ELb0EEEJSH_NS5_IJNSS_ISE_SB_EES1H_EEESI_SJ_SI_SJ_NS1C_6fusion15FusionCallbacksIS1G_NS1J_17LinearCombinationISI_fSI_fLNS_15FloatRoundStyleE2EEESH_S1I_JEEENS4_5SM1004TMEM4LOAD26SM100_TMEM_LOAD_16dp256b8xESZ_NS10_INS11_ILi3ELi4ELi3EEES14_NSS_INS5_IJS15_SE_EEENS5_IJSE_SB_EEEEEEENS4_17SM75_U32x4_LDSM_NENS4_14SM90_TMA_STOREES1X_NS4_17SM90_U32x4_STSM_NENS4_39AutoVectorizingCopyWithAssumedAlignmentILi128EEEEEEvvEEEEvNT_6ParamsE --------------------------
	.section	.text._ZN7cutlass13device_kernelINS_4gemm6kernel13GemmUniversalIN4cute5tupleIJiiiiEEENS1_10collective13CollectiveMmaINS1_35MainloopSm100TmaUmmaWarpSpecializedILi12ELi2ELi4ENS5_IJNS4_1CILi1EEESB_SB_EEEEENS5_IJNSA_ILi64EEENSA_ILi192EEENSA_ILi32EEEEEENS_10bfloat16_tENS5_IJlSB_lEEESI_SJ_NS4_8TiledMMAINS4_8MMA_AtomIJNS4_20SM100_MMA_F16BF16_SSISI_SI_fLi64ELi192ELNS4_4UMMA5MajorE0ELSO_0ELNSN_7ScaleInE0ELSP_0EEEEEENS4_6LayoutISC_NS5_IJNSA_ILi0EEEST_ST_EEEEENS5_IJNS4_10UnderscoreESW_SW_EEEEENS4_13SM90_TMA_LOADENS4_14ComposedLayoutINS4_7SwizzleILi2ELi4ELi3EEENS4_18smem_ptr_flag_bitsILi16EEENSS_INS5_IJNSA_ILi8EEESG_EEENS5_IJSG_SB_EEEEEEEvNS4_8identityESZ_S19_vS1A_EENS_8epilogue10collective18CollectiveEpilogueINS1C_23Sm100TmaWarpSpecializedILi3ELi2ELi32ELb1ELb0EEEJSH_NS5_IJNSS_ISE_SB_EES1H_EEESI_SJ_SI_SJ_NS1C_6fusion15FusionCallbacksIS1G_NS1J_17LinearCombinationISI_fSI_fLNS_15FloatRoundStyleE2EEESH_S1I_JEEENS4_5SM1004TMEM4LOAD26SM100_TMEM_LOAD_16dp256b8xESZ_NS10_INS11_ILi3ELi4ELi3EEES14_NSS_INS5_IJS15_SE_EEENS5_IJSE_SB_EEEEEEENS4_17SM75_U32x4_LDSM_NENS4_14SM90_TMA_STOREES1X_NS4_17SM90_U32x4_STSM_NENS4_39AutoVectorizingCopyWithAssumedAlignmentILi128EEEEEEvvEEEEvNT_6ParamsE,"ax",@progbits
	.align	128
.text._ZN7cutlass13device_kernelINS_4gemm6kernel13GemmUniversalIN4cute5tupleIJiiiiEEENS1_10collective13CollectiveMmaINS1_35MainloopSm100TmaUmmaWarpSpecializedILi12ELi2ELi4ENS5_IJNS4_1CILi1EEESB_SB_EEEEENS5_IJNSA_ILi64EEENSA_ILi192EEENSA_ILi32EEEEEENS_10bfloat16_tENS5_IJlSB_lEEESI_SJ_NS4_8TiledMMAINS4_8MMA_AtomIJNS4_20SM100_MMA_F16BF16_SSISI_SI_fLi64ELi192ELNS4_4UMMA5MajorE0ELSO_0ELNSN_7ScaleInE0ELSP_0EEEEEENS4_6LayoutISC_NS5_IJNSA_ILi0EEEST_ST_EEEEENS5_IJNS4_10UnderscoreESW_SW_EEEEENS4_13SM90_TMA_LOADENS4_14ComposedLayoutINS4_7SwizzleILi2ELi4ELi3EEENS4_18smem_ptr_flag_bitsILi16EEENSS_INS5_IJNSA_ILi8EEESG_EEENS5_IJSG_SB_EEEEEEEvNS4_8identityESZ_S19_vS1A_EENS_8epilogue10collective18CollectiveEpilogueINS1C_23Sm100TmaWarpSpecializedILi3ELi2ELi32ELb1ELb0EEEJSH_NS5_IJNSS_ISE_SB_EES1H_EEESI_SJ_SI_SJ_NS1C_6fusion15FusionCallbacksIS1G_NS1J_17LinearCombinationISI_fSI_fLNS_15FloatRoundStyleE2EEESH_S1I_JEEENS4_5SM1004TMEM4LOAD26SM100_TMEM_LOAD_16dp256b8xESZ_NS10_INS11_ILi3ELi4ELi3EEES14_NSS_INS5_IJS15_SE_EEENS5_IJSE_SB_EEEEEEENS4_17SM75_U32x4_LDSM_NENS4_14SM90_TMA_STOREES1X_NS4_17SM90_U32x4_STSM_NENS4_39AutoVectorizingCopyWithAssumedAlignmentILi128EEEEEEvvEEEEvNT_6ParamsE:
        .type           _ZN7cutlass13device_kernelINS_4gemm6kernel13GemmUniversalIN4cute5tupleIJiiiiEEENS1_10collective13CollectiveMmaINS1_35MainloopSm100TmaUmmaWarpSpecializedILi12ELi2ELi4ENS5_IJNS4_1CILi1EEESB_SB_EEEEENS5_IJNSA_ILi64EEENSA_ILi192EEENSA_ILi32EEEEEENS_10bfloat16_tENS5_IJlSB_lEEESI_SJ_NS4_8TiledMMAINS4_8MMA_AtomIJNS4_20SM100_MMA_F16BF16_SSISI_SI_fLi64ELi192ELNS4_4UMMA5MajorE0ELSO_0ELNSN_7ScaleInE0ELSP_0EEEEEENS4_6LayoutISC_NS5_IJNSA_ILi0EEEST_ST_EEEEENS5_IJNS4_10UnderscoreESW_SW_EEEEENS4_13SM90_TMA_LOADENS4_14ComposedLayoutINS4_7SwizzleILi2ELi4ELi3EEENS4_18smem_ptr_flag_bitsILi16EEENSS_INS5_IJNSA_ILi8EEESG_EEENS5_IJSG_SB_EEEEEEEvNS4_8identityESZ_S19_vS1A_EENS_8epilogue10collective18CollectiveEpilogueINS1C_23Sm100TmaWarpSpecializedILi3ELi2ELi32ELb1ELb0EEEJSH_NS5_IJNSS_ISE_SB_EES1H_EEESI_SJ_SI_SJ_NS1C_6fusion15FusionCallbacksIS1G_NS1J_17LinearCombinationISI_fSI_fLNS_15FloatRoundStyleE2EEESH_S1I_JEEENS4_5SM1004TMEM4LOAD26SM100_TMEM_LOAD_16dp256b8xESZ_NS10_INS11_ILi3ELi4ELi3EEES14_NSS_INS5_IJS15_SE_EEENS5_IJSE_SB_EEEEEEENS4_17SM75_U32x4_LDSM_NENS4_14SM90_TMA_STOREES1X_NS4_17SM90_U32x4_STSM_NENS4_39AutoVectorizingCopyWithAssumedAlignmentILi128EEEEEEvvEEEEvNT_6ParamsE,@function
        .size           _ZN7cutlass13device_kernelINS_4gemm6kernel13GemmUniversalIN4cute5tupleIJiiiiEEENS1_10collective13CollectiveMmaINS1_35MainloopSm100TmaUmmaWarpSpecializedILi12ELi2ELi4ENS5_IJNS4_1CILi1EEESB_SB_EEEEENS5_IJNSA_ILi64EEENSA_ILi192EEENSA_ILi32EEEEEENS_10bfloat16_tENS5_IJlSB_lEEESI_SJ_NS4_8TiledMMAINS4_8MMA_AtomIJNS4_20SM100_MMA_F16BF16_SSISI_SI_fLi64ELi192ELNS4_4UMMA5MajorE0ELSO_0ELNSN_7ScaleInE0ELSP_0EEEEEENS4_6LayoutISC_NS5_IJNSA_ILi0EEEST_ST_EEEEENS5_IJNS4_10UnderscoreESW_SW_EEEEENS4_13SM90_TMA_LOADENS4_14ComposedLayoutINS4_7SwizzleILi2ELi4ELi3EEENS4_18smem_ptr_flag_bitsILi16EEENSS_INS5_IJNSA_ILi8EEESG_EEENS5_IJSG_SB_EEEEEEEvNS4_8identityESZ_S19_vS1A_EENS_8epilogue10collective18CollectiveEpilogueINS1C_23Sm100TmaWarpSpecializedILi3ELi2ELi32ELb1ELb0EEEJSH_NS5_IJNSS_ISE_SB_EES1H_EEESI_SJ_SI_SJ_NS1C_6fusion15FusionCallbacksIS1G_NS1J_17LinearCombinationISI_fSI_fLNS_15FloatRoundStyleE2EEESH_S1I_JEEENS4_5SM1004TMEM4LOAD26SM100_TMEM_LOAD_16dp256b8xESZ_NS10_INS11_ILi3ELi4ELi3EEES14_NSS_INS5_IJS15_SE_EEENS5_IJSE_SB_EEEEEEENS4_17SM75_U32x4_LDSM_NENS4_14SM90_TMA_STOREES1X_NS4_17SM90_U32x4_STSM_NENS4_39AutoVectorizingCopyWithAssumedAlignmentILi128EEEEEEvvEEEEvNT_6ParamsE,(.L_x_188 - _ZN7cutlass13device_kernelINS_4gemm6kernel13GemmUniversalIN4cute5tupleIJiiiiEEENS1_10collective13CollectiveMmaINS1_35MainloopSm100TmaUmmaWarpSpecializedILi12ELi2ELi4ENS5_IJNS4_1CILi1EEESB_SB_EEEEENS5_IJNSA_ILi64EEENSA_ILi192EEENSA_ILi32EEEEEENS_10bfloat16_tENS5_IJlSB_lEEESI_SJ_NS4_8TiledMMAINS4_8MMA_AtomIJNS4_20SM100_MMA_F16BF16_SSISI_SI_fLi64ELi192ELNS4_4UMMA5MajorE0ELSO_0ELNSN_7ScaleInE0ELSP_0EEEEEENS4_6LayoutISC_NS5_IJNSA_ILi0EEEST_ST_EEEEENS5_IJNS4_10UnderscoreESW_SW_EEEEENS4_13SM90_TMA_LOADENS4_14ComposedLayoutINS4_7SwizzleILi2ELi4ELi3EEENS4_18smem_ptr_flag_bitsILi16EEENSS_INS5_IJNSA_ILi8EEESG_EEENS5_IJSG_SB_EEEEEEEvNS4_8identityESZ_S19_vS1A_EENS_8epilogue10collective18CollectiveEpilogueINS1C_23Sm100TmaWarpSpecializedILi3ELi2ELi32ELb1ELb0EEEJSH_NS5_IJNSS_ISE_SB_EES1H_EEESI_SJ_SI_SJ_NS1C_6fusion15FusionCallbacksIS1G_NS1J_17LinearCombinationISI_fSI_fLNS_15FloatRoundStyleE2EEESH_S1I_JEEENS4_5SM1004TMEM4LOAD26SM100_TMEM_LOAD_16dp256b8xESZ_NS10_INS11_ILi3ELi4ELi3EEES14_NSS_INS5_IJS15_SE_EEENS5_IJSE_SB_EEEEEEENS4_17SM75_U32x4_LDSM_NENS4_14SM90_TMA_STOREES1X_NS4_17SM90_U32x4_STSM_NENS4_39AutoVectorizingCopyWithAssumedAlignmentILi128EEEEEEvvEEEEvNT_6ParamsE)
        .other          _ZN7cutlass13device_kernelINS_4gemm6kernel13GemmUniversalIN4cute5tupleIJiiiiEEENS1_10collective13CollectiveMmaINS1_35MainloopSm100TmaUmmaWarpSpecializedILi12ELi2ELi4ENS5_IJNS4_1CILi1EEESB_SB_EEEEENS5_IJNSA_ILi64EEENSA_ILi192EEENSA_ILi32EEEEEENS_10bfloat16_tENS5_IJlSB_lEEESI_SJ_NS4_8TiledMMAINS4_8MMA_AtomIJNS4_20SM100_MMA_F16BF16_SSISI_SI_fLi64ELi192ELNS4_4UMMA5MajorE0ELSO_0ELNSN_7ScaleInE0ELSP_0EEEEEENS4_6LayoutISC_NS5_IJNSA_ILi0EEEST_ST_EEEEENS5_IJNS4_10UnderscoreESW_SW_EEEEENS4_13SM90_TMA_LOADENS4_14ComposedLayoutINS4_7SwizzleILi2ELi4ELi3EEENS4_18smem_ptr_flag_bitsILi16EEENSS_INS5_IJNSA_ILi8EEESG_EEENS5_IJSG_SB_EEEEEEEvNS4_8identityESZ_S19_vS1A_EENS_8epilogue10collective18CollectiveEpilogueINS1C_23Sm100TmaWarpSpecializedILi3ELi2ELi32ELb1ELb0EEEJSH_NS5_IJNSS_ISE_SB_EES1H_EEESI_SJ_SI_SJ_NS1C_6fusion15FusionCallbacksIS1G_NS1J_17LinearCombinationISI_fSI_fLNS_15FloatRoundStyleE2EEESH_S1I_JEEENS4_5SM1004TMEM4LOAD26SM100_TMEM_LOAD_16dp256b8xESZ_NS10_INS11_ILi3ELi4ELi3EEES14_NSS_INS5_IJS15_SE_EEENS5_IJSE_SB_EEEEEEENS4_17SM75_U32x4_LDSM_NENS4_14SM90_TMA_STOREES1X_NS4_17SM90_U32x4_STSM_NENS4_39AutoVectorizingCopyWithAssumedAlignmentILi128EEEEEEvvEEEEvNT_6ParamsE,@"STO_CUDA_ENTRY STV_DEFAULT"
_ZN7cutlass13device_kernelINS_4gemm6kernel13GemmUniversalIN4cute5tupleIJiiiiEEENS1_10collective13CollectiveMmaINS1_35MainloopSm100TmaUmmaWarpSpecializedILi12ELi2ELi4ENS5_IJNS4_1CILi1EEESB_SB_EEEEENS5_IJNSA_ILi64EEENSA_ILi192EEENSA_ILi32EEEEEENS_10bfloat16_tENS5_IJlSB_lEEESI_SJ_NS4_8TiledMMAINS4_8MMA_AtomIJNS4_20SM100_MMA_F16BF16_SSISI_SI_fLi64ELi192ELNS4_4UMMA5MajorE0ELSO_0ELNSN_7ScaleInE0ELSP_0EEEEEENS4_6LayoutISC_NS5_IJNSA_ILi0EEEST_ST_EEEEENS5_IJNS4_10UnderscoreESW_SW_EEEEENS4_13SM90_TMA_LOADENS4_14ComposedLayoutINS4_7SwizzleILi2ELi4ELi3EEENS4_18smem_ptr_flag_bitsILi16EEENSS_INS5_IJNSA_ILi8EEESG_EEENS5_IJSG_SB_EEEEEEEvNS4_8identityESZ_S19_vS1A_EENS_8epilogue10collective18CollectiveEpilogueINS1C_23Sm100TmaWarpSpecializedILi3ELi2ELi32ELb1ELb0EEEJSH_NS5_IJNSS_ISE_SB_EES1H_EEESI_SJ_SI_SJ_NS1C_6fusion15FusionCallbacksIS1G_NS1J_17LinearCombinationISI_fSI_fLNS_15FloatRoundStyleE2EEESH_S1I_JEEENS4_5SM1004TMEM4LOAD26SM100_TMEM_LOAD_16dp256b8xESZ_NS10_INS11_ILi3ELi4ELi3EEES14_NSS_INS5_IJS15_SE_EEENS5_IJSE_SB_EEEEEEENS4_17SM75_U32x4_LDSM_NENS4_14SM90_TMA_STOREES1X_NS4_17SM90_U32x4_STSM_NENS4_39AutoVectorizingCopyWithAssumedAlignmentILi128EEEEEEvvEEEEvNT_6ParamsE:
[----:B------:R-:W1:Y:S01]  /*0000*/  LDC R1, c[0x0][0x37c] ;  /* 0x0000df00ff017b82 */ /* 0x000e620000000800 */
[----:B------:R-:W2:Y:S01]  /*0010*/  S2R R101, SR_TID.X ;  /* 0x0000000000657919 */ /* 0x000ea20000002100 */
[----:B------:R-:W3:Y:S01]  /*0020*/  LDCU.64 UR4, c[0x0][0x890] ;  /* 0x00011200ff0477ac */ /* 0x000ee20008000a00 */
[----:B------:R-:W-:Y:S02]  /*0030*/  PRMT R88, RZ, 0x7610, R88 ;  /* 0x00007610ff587816 */ /* 0x000fe40000000058 */
[----:B------:R-:W-:Y:S01]  /*0040*/  ELECT P5, URZ, PT ;  /* 0x0000000000ff782f */ /* 0x000fe200038a0000 */
[----:B------:R-:W4:Y:S01]  /*0050*/  LDCU.64 UR46, c[0x0][0x358] ;  /* 0x00006b00ff2e77ac */ /* 0x000f220008000a00 */
[----:B---3--:R-:W-:-:S04]  /*0060*/  UISETP.NE.U32.AND UP0, UPT, UR4, URZ, UPT ;  /* 0x000000ff0400728c */ /* 0x008fc8000bf05070 */
[----:B------:R-:W-:Y:S01]  /*0070*/  UISETP.NE.AND.EX UP0, UPT, UR5, URZ, UPT, UP0 ;  /* 0x000000ff0500728c */ /* 0x000fe2000bf05300 */
[----:B--2---:R-:W-:-:S05]  /*0080*/  SHF.R.U32.HI R93, RZ, 0x5, R101 ;  /* 0x00000005ff5d7819 */ /* 0x004fca0000011665 */
[----:B------:R-:W2:Y:S02]  /*0090*/  SHFL.IDX PT, R0, R93, RZ, 0x1f ;  /* 0x00001fff5d007589 */ /* 0x000ea400000e0000 */
[----:B--2---:R-:W-:Y:S01]  /*00a0*/  R2UR UR8, R0 ;  /* 0x00000000000872ca */ /* 0x004fe200000e0000 */
[----:B-1--4-:R-:W-:-:S14]  /*00b0*/  BRA.U UP0, `(.L_x_0) ;  /* 0x00000001002c7547 */ /* 0x012fdc000b800000 */
[----:B------:R-:W1:Y:S02]  /*00c0*/  LDCU.64 UR6, c[0x0][0x888] ;  /* 0x00011100ff0677ac */ /* 0x000e640008000a00 */
[----:B-1----:R-:W-:-:S04]  /*00d0*/  UISETP.NE.U32.AND UP0, UPT, UR6, URZ, UPT ;  /* 0x000000ff0600728c */ /* 0x002fc8000bf05070 */
[----:B------:R-:W-:-:S09]  /*00e0*/  UISETP.NE.AND.EX UP0, UPT, UR7, URZ, UPT, UP0 ;  /* 0x000000ff0700728c */ /* 0x000fd2000bf05300 */
[----:B------:R-:W-:Y:S05]  /*00f0*/  BRA.U !UP0, `(.L_x_1) ;  /* 0x0000000108107547 */ /* 0x000fea000b800000 */
[----:B------:R-:W1:Y:S02]  /*0100*/  LDC.64 R2, c[0x0][0x888] ;  /* 0x00022200ff027b82 */ /* 0x000e640000000a00 */
[----:B-1----:R1:W5:Y:S01]  /*0110*/  LDG.E R49, desc[UR46][R2.64] ;  /* 0x0000002e02317981 */ /* 0x002362000c1e1900 */
[----:B------:R-:W-:Y:S01]  /*0120*/  HFMA2 R88, -RZ, RZ, 0, 5.9604644775390625e-08 ;  /* 0x00000001ff587431 */ /* 0x000fe200000001ff */
[----:B------:R-:W-:Y:S05]  /*0130*/  BRA `(.L_x_0) ;  /* 0x00000000000c7947 */ /* 0x000fea0003800000 */
.L_x_1:
[----:B------:R-:W1:Y:S01]  /*0140*/  LDCU UR6, c[0x0][0x880] ;  /* 0x00011000ff0677ac */ /* 0x000e620008000800 */
[----:B------:R-:W-:Y:S01]  /*0150*/  HFMA2 R88, -RZ, RZ, 0, 5.9604644775390625e-08 ;  /* 0x00000001ff587431 */ /* 0x000fe200000001ff */
[----:B-1----:R-:W-:-:S07]  /*0160*/  MOV R49, UR6 ;  /* 0x0000000600317c02 */ /* 0x002fce0008000f00 */
.L_x_0:
[----:B------:R-:W2:Y:S02]  /*0170*/  LDCU.64 UR6, c[0x0][0x8b0] ;  /* 0x00011600ff0677ac */ /* 0x000ea40008000a00 */
[----:B--2---:R-:W-:-:S04]  /*0180*/  UISETP.NE.U32.AND UP0, UPT, UR6, URZ, UPT ;  /* 0x000000ff0600728c */ /* 0x004fc8000bf05070 */
[----:B------:R-:W-:-:S09]  /*0190*/  UISETP.NE.AND.EX UP0, UPT, UR7, URZ, UPT, UP0 ;  /* 0x000000ff0700728c */ /* 0x000fd2000bf05300 */
[----:B------:R-:W-:Y:S05]  /*01a0*/  BRA.U UP0, `(.L_x_2) ;  /* 0x0000000100247547 */ /* 0x000fea000b800000 */
[----:B------:R-:W2:Y:S02]  /*01b0*/  LDCU.64 UR6, c[0x0][0x8a8] ;  /* 0x00011500ff0677ac */ /* 0x000ea40008000a00 */
[----:B--2---:R-:W-:-:S04]  /*01c0*/  UISETP.NE.U32.AND UP0, UPT, UR6, URZ, UPT ;  /* 0x000000ff0600728c */ /* 0x004fc8000bf05070 */
[----:B------:R-:W-:-:S09]  /*01d0*/  UISETP.NE.AND.EX UP0, UPT, UR7, URZ, UPT, UP0 ;  /* 0x000000ff0700728c */ /* 0x000fd2000bf05300 */
[----:B------:R-:W-:Y:S05]  /*01e0*/  BRA.U !UP0, `(.L_x_3) ;  /* 0x00000001080c7547 */ /* 0x000fea000b800000 */
[----:B-1----:R-:W1:Y:S02]  /*01f0*/  LDC.64 R2, c[0x0][0x8a8] ;  /* 0x00022a00ff027b82 */ /* 0x002e640000000a00 */
[----:B-1----:R2:W5:Y:S01]  /*0200*/  LDG.E R47, desc[UR46][R2.64] ;  /* 0x0000002e022f7981 */ /* 0x002562000c1e1900 */
[----:B------:R-:W-:Y:S05]  /*0210*/  BRA `(.L_x_2) ;  /* 0x0000000000087947 */ /* 0x000fea0003800000 */
.L_x_3:
[----:B------:R-:W2:Y:S02]  /*0220*/  LDCU UR6, c[0x0][0x8a0] ;  /* 0x00011400ff0677ac */ /* 0x000ea40008000800 */
[----:B--2---:R-:W-:Y:S02]  /*0230*/  MOV R47, UR6 ;  /* 0x00000006002f7c02 */ /* 0x004fe40008000f00 */
.L_x_2:
[----:B------:R-:W-:Y:S01]  /*0240*/  IMAD.U32 R0, RZ, RZ, UR8 ;  /* 0x00000008ff007e24 */ /* 0x000fe2000f8e00ff */
[----:B------:R-:W-:Y:S04]  /*0250*/  BSSY.RECONVERGENT B0, `(.L_x_4) ;  /* 0x000000c000007945 */ /* 0x000fe80003800200 */
[C---:B------:R-:W-:Y:S02]  /*0260*/  ISETP.NE.OR P1, PT, R0.reuse, 0x1, !P5 ;  /* 0x000000010000780c */ /* 0x040fe40006f25670 */
[----:B------:R-:W-:-:S11]  /*0270*/  ISETP.NE.OR P0, PT, R0, 0x3, !P5 ;  /* 0x000000030000780c */ /* 0x000fd60006f05670 */
[----:B------:R-:W-:Y:S05]  /*0280*/  @P1 BRA `(.L_x_5) ;  /* 0x0000000000201947 */ /* 0x000fea0003800000 */
[----:B------:R-:W3:Y:S02]  /*0290*/  LDCU.64 UR6, c[0x0][0x348] ;  /* 0x00006900ff0677ac */ /* 0x000ee40008000a00 */
[----:B---3--:R-:W-:Y:S02]  /*02a0*/  UIADD3 UR10, UP1, UPT, UR6, 0x80, URZ ;  /* 0x00000080060a7890 */ /* 0x008fe4000ff3e0ff */
[----:B------:R-:W-:Y:S02]  /*02b0*/  UIADD3 UR6, UP0, UPT, UR6, 0x180, URZ ;  /* 0x0000018006067890 */ /* 0x000fe4000ff1e0ff */
[----:B------:R-:W-:Y:S02]  /*02c0*/  UIADD3.X UR11, UPT, UPT, URZ, UR7, URZ, UP1, !UPT ;  /* 0x00000007ff0b7290 */ /* 0x000fe40008ffe4ff */
[----:B------:R-:W-:-:S07]  /*02d0*/  UIADD3.X UR7, UPT, UPT, URZ, UR7, URZ, UP0, !UPT ;  /* 0x00000007ff077290 */ /* 0x000fce00087fe4ff */
[----:B------:R3:W-:Y:S02]  /*02e0*/  UTMACCTL.PF [UR10] ;  /* 0x000000000a0079b9 */ /* 0x0007e40008040000 */
[----:B------:R3:W-:Y:S02]  /*02f0*/  UTMACCTL.PF [UR6] ;  /* 0x00000000060079b9 */ /* 0x0007e40008040000 */
[----:B---3--:R-:W-:Y:S01]  /*0300*/  NOP ;  /* 0x0000000000007918 */ /* 0x008fe20000000000 */
.L_x_5:
[----:B------:R-:W-:Y:S05]  /*0310*/  BSYNC.RECONVERGENT B0 ;  /* 0x0000000000007941 */ /* 0x000fea0003800200 */
.L_x_4:
[----:B------:R-:W-:Y:S04]  /*0320*/  BSSY.RECONVERGENT B0, `(.L_x_6) ;  /* 0x000000a000007945 */ /* 0x000fe80003800200 */
        /* <DEDUP_REMOVED lines=9> */
.L_x_7:
[----:B------:R-:W-:Y:S05]  /*03c0*/  BSYNC.RECONVERGENT B0 ;  /* 0x0000000000007941 */ /* 0x000fea0003800200 */
.L_x_6:
[----:B------:R-:W3:Y:S01]  /*03d0*/  LDCU.64 UR6, c[0x0][0x888] ;  /* 0x00011100ff0677ac */ /* 0x000ee20008000a00 */
[----:B------:R-:W-:Y:S02]  /*03e0*/  UISETP.EQ.U32.AND UP1, UPT, UR4, URZ, UPT ;  /* 0x000000ff0400728c */ /* 0x000fe4000bf22070 */
[----:B------:R-:W-:Y:S02]  /*03f0*/  UPLOP3.LUT UP2, UPT, UPT, UPT, UPT, 0x80, 0x8 ;  /* 0x000000000008789c */ /* 0x000fe40003f4f070 */
[----:B---3--:R-:W-:-:S04]  /*0400*/  UISETP.NE.U32.AND UP0, UPT, UR6, URZ, UPT ;  /* 0x000000ff0600728c */ /* 0x008fc8000bf05070 */
[----:B------:R-:W-:-:S04]  /*0410*/  UISETP.NE.AND.EX UP0, UPT, UR7, URZ, UPT, UP0 ;  /* 0x000000ff0700728c */ /* 0x000fc8000bf05300 */
[----:B------:R-:W-:-:S04]  /*0420*/  UISETP.EQ.OR.EX UP3, UPT, UR5, URZ, !UP0, UP1 ;  /* 0x000000ff0500728c */ /* 0x000fc8000c762710 */
[----:B------:R-:W-:-:S05]  /*0430*/  UP2UR UR51, UPR, URZ, 0x8 ;  /* 0x00000008ff337883 */ /* 0x000fca0008000000 */
[----:B------:R-:W-:Y:S07]  /*0440*/  BRA.U !UP3, `(.L_x_8) ;  /* 0x000000010b207547 */ /* 0x000fee000b800000 */
[----:B------:R-:W-:Y:S01]  /*0450*/  UISETP.NE.U32.AND UP2, UPT, UR4, URZ, UPT ;  /* 0x000000ff0400728c */ /* 0x000fe2000bf45070 */
[----:B-----5:R-:W-:Y:S01]  /*0460*/  FSETP.NEU.AND P0, PT, R49, RZ, PT ;  /* 0x000000ff3100720b */ /* 0x020fe20003f0d000 */
[----:B------:R-:W-:Y:S02]  /*0470*/  USEL UR4, URZ, 0xffffffff, UP0 ;  /* 0xffffffffff047887 */ /* 0x000fe40008000000 */
[----:B------:R-:W-:-:S10]  /*0480*/  UISETP.NE.AND.EX UP2, UPT, UR5, URZ, UPT, UP2 ;  /* 0x000000ff0500728c */ /* 0x000fd4000bf45320 */
[----:B------:R-:W-:Y:S01]  /*0490*/  VOTEU.ANY UP1, P0 ;  /* 0x0000000000ff7886 */ /* 0x000fe20000020100 */
[----:B------:R-:W-:-:S04]  /*04a0*/  @!UP2 USEL UR4, URZ, 0xffffffff, UP1 ;  /* 0xffffffffff04a887 */ /* 0x000fc80008800000 */
[----:B------:R-:W-:-:S04]  /*04b0*/  ULOP3.LUT UR4, UR4, 0x1, URZ, 0xc0, !UPT ;  /* 0x0000000104047892 */ /* 0x000fc8000f8ec0ff */
[----:B------:R-:W-:-:S11]  /*04c0*/  UISETP.NE.U32.AND UP2, UPT, UR4, 0x1, UPT ;  /* 0x000000010400788c */ /* 0x000fd6000bf45070 */
.L_x_8:
[----:B-12---:R-:W1:Y:S01]  /*04d0*/  SHFL.IDX PT, R2, R93, RZ, 0x1f ;  /* 0x00001fff5d027589 */ /* 0x006e6200000e0000 */
[----:B------:R-:W-:-:S04]  /*04e0*/  UISETP.NE.AND UP1, UPT, UR8, 0x2, UPT ;  /* 0x000000020800788c */ /* 0x000fc8000bf25270 */
[----:B------:R-:W-:Y:S01]  /*04f0*/  USEL UR6, URZ, 0x1, UP1 ;  /* 0x00000001ff067887 */ /* 0x000fe20008800000 */
[----:B-1----:R-:W-:-:S13]  /*0500*/  ISETP.NE.AND P0, PT, R2, RZ, PT ;  /* 0x000000ff0200720c */ /* 0x002fda0003f05270 */
[----:B------:R-:W-:Y:S05]  /*0510*/  @P0 BRA `(.L_x_9) ;  /* 0x0000000000940947 */ /* 0x000fea0003800000 */
[----:B------:R-:W-:Y:S01]  /*0520*/  ELECT P0, URZ, PT ;  /* 0x0000000000ff782f */ /* 0x000fe20003800000 */
[----:B------:R-:W-:-:S12]  /*0530*/  BSSY.RECONVERGENT B0, `(.L_x_9) ;  /* 0x0000023000007945 */ /* 0x000fd80003800200 */
[----:B------:R-:W-:Y:S05]  /*0540*/  @!P0 BRA `(.L_x_10) ;  /* 0x0000000000848947 */ /* 0x000fea0003800000 */
[----:B------:R-:W1:Y:S01]  /*0550*/  S2UR UR5, SR_CgaCtaId ;  /* 0x00000000000579c3 */ /* 0x000e620000008800 */
[----:B------:R-:W-:Y:S01]  /*0560*/  UMOV UR7, 0x400 ;  /* 0x0000040000077882 */ /* 0x000fe20000000000 */
[----:B------:R-:W-:Y:S02]  /*0570*/  UMOV UR4, 0x1 ;  /* 0x0000000100047882 */ /* 0x000fe40000000000 */
[----:B------:R-:W-:-:S04]  /*0580*/  UIADD3 UR10, UPT, UPT, -UR4, 0x100000, URZ ;  /* 0x00100000040a7890 */ /* 0x000fc8000fffe1ff */
[----:B------:R-:W-:Y:S02]  /*0590*/  USHF.L.U32 UR11, UR10, 0xb, URZ ;  /* 0x0000000b0a0b7899 */ /* 0x000fe400080006ff */
[----:B------:R-:W-:Y:S02]  /*05a0*/  USHF.L.U32 UR10, UR10, 0x1, URZ ;  /* 0x000000010a0a7899 */ /* 0x000fe400080006ff */
[----:B-1----:R-:W-:Y:S01]  /*05b0*/  ULEA UR5, UR5, UR7, 0x18 ;  /* 0x0000000705057291 */ /* 0x002fe2000f8ec0ff */
[----:B------:R-:W1:Y:S11]  /*05c0*/  FENCE.VIEW.ASYNC.S ;  /* 0x00000000000073c6 */ /* 0x000e760000000000 */
[----:B-1----:R1:W2:Y:S01]  /*05d0*/  SYNCS.EXCH.64 URZ, [UR5], UR10 ;  /* 0x0000000a05ff75b2 */ /* 0x0022a20008000100 */
[----:B------:R1:W3:Y:S01]  /*05e0*/  SYNCS.EXCH.64 URZ, [UR5+0x60], UR10 ;  /* 0x0000600a05ff75b2 */ /* 0x0002e20008000100 */
[----:B------:R1:W4:Y:S01]  /*05f0*/  SYNCS.EXCH.64 URZ, [UR5+0x8], UR10 ;  /* 0x0000080a05ff75b2 */ /* 0x0003220008000100 */
[----:B------:R1:W1:Y:S01]  /*0600*/  SYNCS.EXCH.64 URZ, [UR5+0x68], UR10 ;  /* 0x0000680a05ff75b2 */ /* 0x0002620008000100 */
        /* <DEDUP_REMOVED lines=20> */
[----:B--2---:R-:W-:Y:S01]  /*0750*/  NOP ;  /* 0x0000000000007918 */ /* 0x004fe20000000000 */
.L_x_10:
[----:B-1----:R-:W-:Y:S05]  /*0760*/  BSYNC.RECONVERGENT B0 ;  /* 0x0000000000007941 */ /* 0x002fea0003800200 */
.L_x_9:
[----:B------:R-:W1:Y:S01]  /*0770*/  SHFL.IDX PT, R2, R93, RZ, 0x1f ;  /* 0x00001fff5d027589 */ /* 0x000e6200000e0000 */
[----:B------:R-:W-:Y:S01]  /*0780*/  NOP ;  /* 0x0000000000007918 */ /* 0x000fe20000000000 */
[----:B-1----:R-:W-:-:S13]  /*0790*/  ISETP.NE.AND P0, PT, R2, 0x1, PT ;  /* 0x000000010200780c */ /* 0x002fda0003f05270 */
[----:B------:R-:W-:Y:S05]  /*07a0*/  @P0 BRA `(.L_x_11) ;  /* 0x0000000000500947 */ /* 0x000fea0003800000 */
[----:B------:R-:W1:Y:S01]  /*07b0*/  S2UR UR7, SR_CgaCtaId ;  /* 0x00000000000779c3 */ /* 0x000e620000008800 */
[----:B------:R-:W-:Y:S01]  /*07c0*/  UMOV UR9, 0x400 ;  /* 0x0000040000097882 */ /* 0x000fe20000000000 */
[----:B------:R-:W-:Y:S01]  /*07d0*/  UMOV UR5, 0x20 ;  /* 0x0000002000057882 */ /* 0x000fe20000000000 */
[----:B------:R-:W-:Y:S01]  /*07e0*/  UMOV UR4, 0x80 ;  /* 0x0000008000047882 */ /* 0x000fe20000000000 */
[----:B------:R-:W-:-:S04]  /*07f0*/  UIADD3 UR10, UPT, UPT, -UR5, 0x100000, URZ ;  /* 0x00100000050a7890 */ /* 0x000fc8000fffe1ff */
[----:B------:R-:W-:Y:S02]  /*0800*/  USHF.L.U32 UR11, UR10, 0xb, URZ ;  /* 0x0000000b0a0b7899 */ /* 0x000fe400080006ff */
[----:B------:R-:W-:Y:S02]  /*0810*/  USHF.L.U32 UR10, UR10, 0x1, URZ ;  /* 0x000000010a0a7899 */ /* 0x000fe400080006ff */
[----:B------:R-:W-:-:S04]  /*0820*/  UIADD3 UR4, UPT, UPT, -UR4, 0x100000, URZ ;  /* 0x0010000004047890 */ /* 0x000fc8000fffe1ff */
[----:B------:R-:W-:Y:S02]  /*0830*/  USHF.L.U32 UR5, UR4, 0xb, URZ ;  /* 0x0000000b04057899 */ /* 0x000fe400080006ff */
[----:B------:R-:W-:Y:S01]  /*0840*/  USHF.L.U32 UR4, UR4, 0x1, URZ ;  /* 0x0000000104047899 */ /* 0x000fe200080006ff */
[----:B------:R-:W-:Y:S01]  /*0850*/  ELECT P0, URZ, PT ;  /* 0x0000000000ff782f */ /* 0x000fe20003800000 */
[----:B-1----:R-:W-:Y:S01]  /*0860*/  ULEA UR7, UR7, UR9, 0x18 ;  /* 0x0000000907077291 */ /* 0x002fe2000f8ec0ff */
[----:B------:R-:W1:Y:S11]  /*0870*/  FENCE.VIEW.ASYNC.S ;  /* 0x00000000000073c6 */ /* 0x000e760000000000 */
[----:B-1----:R1:W2:Y:S01]  /*0880*/  SYNCS.EXCH.64 URZ, [UR7+0xc0], UR10 ;  /* 0x0000c00a07ff75b2 */ /* 0x0022a20008000100 */
[----:B------:R1:W1:Y:S01]  /*0890*/  SYNCS.EXCH.64 URZ, [UR7+0xd8], UR4 ;  /* 0x0000d80407ff75b2 */ /* 0x0002620008000100 */
[----:B------:R1:W1:Y:S01]  /*08a0*/  SYNCS.EXCH.64 URZ, [UR7+0xc8], UR10 ;  /* 0x0000c80a07ff75b2 */ /* 0x0002620008000100 */
[----:B------:R1:W1:Y:S01]  /*08b0*/  SYNCS.EXCH.64 URZ, [UR7+0xe0], UR4 ;  /* 0x0000e00407ff75b2 */ /* 0x0002620008000100 */
[----:B------:R1:W1:Y:S01]  /*08c0*/  SYNCS.EXCH.64 URZ, [UR7+0xd0], UR10 ;  /* 0x0000d00a07ff75b2 */ /* 0x0002620008000100 */
[----:B------:R1:W1:Y:S01]  /*08d0*/  SYNCS.EXCH.64 URZ, [UR7+0xe8], UR4 ;  /* 0x0000e80407ff75b2 */ /* 0x0002620008000100 */
[----:B------:R-:W-:Y:S01]  /*08e0*/  NOP ;  /* 0x0000000000007918 */ /* 0x000fe20000000000 */
.L_x_11:
[----:B------:R-:W3:Y:S01]  /*08f0*/  SHFL.IDX PT, R2, R93, RZ, 0x1f ;  /* 0x00001fff5d027589 */ /* 0x000ee200000e0000 */
[----:B------:R-:W-:Y:S01]  /*0900*/  NOP ;  /* 0x0000000000007918 */ /* 0x000fe20000000000 */
[----:B---3--:R-:W-:-:S13]  /*0910*/  ISETP.NE.AND P0, PT, R2, 0x3, PT ;  /* 0x000000030200780c */ /* 0x008fda0003f05270 */
[----:B------:R-:W-:Y:S05]  /*0920*/  @P0 BRA `(.L_x_12) ;  /* 0x0000000000300947 */ /* 0x000fea0003800000 */
[----:B-1----:R-:W1:Y:S01]  /*0930*/  S2UR UR5, SR_CgaCtaId ;  /* 0x00000000000579c3 */ /* 0x002e620000008800 */
[----:B------:R-:W-:Y:S01]  /*0940*/  UMOV UR7, 0x400 ;  /* 0x0000040000077882 */ /* 0x000fe20000000000 */
[----:B------:R-:W-:Y:S01]  /*0950*/  UMOV UR4, 0x20 ;  /* 0x0000002000047882 */ /* 0x000fe20000000000 */
[----:B------:R-:W-:Y:S01]  /*0960*/  ELECT P0, URZ, PT ;  /* 0x0000000000ff782f */ /* 0x000fe20003800000 */
[----:B------:R-:W-:-:S04]  /*0970*/  UIADD3 UR10, UPT, UPT, -UR4, 0x100000, URZ ;  /* 0x00100000040a7890 */ /* 0x000fc8000fffe1ff */
[----:B------:R-:W-:Y:S02]  /*0980*/  USHF.L.U32 UR11, UR10, 0xb, URZ ;  /* 0x0000000b0a0b7899 */ /* 0x000fe400080006ff */
[----:B------:R-:W-:Y:S02]  /*0990*/  USHF.L.U32 UR10, UR10, 0x1, URZ ;  /* 0x000000010a0a7899 */ /* 0x000fe400080006ff */
[----:B-1----:R-:W-:Y:S01]  /*09a0*/  ULEA UR5, UR5, UR7, 0x18 ;  /* 0x0000000705057291 */ /* 0x002fe2000f8ec0ff */
[----:B------:R-:W1:Y:S11]  /*09b0*/  FENCE.VIEW.ASYNC.S ;  /* 0x00000000000073c6 */ /* 0x000e760000000000 */
[----:B-1----:R3:W1:Y:S01]  /*09c0*/  SYNCS.EXCH.64 URZ, [UR5+0xf0], UR10 ;  /* 0x0000f00a05ff75b2 */ /* 0x0026620008000100 */
[----:B------:R3:W1:Y:S02]  /*09d0*/  SYNCS.EXCH.64 URZ, [UR5+0xf8], UR10 ;  /* 0x0000f80a05ff75b2 */ /* 0x0006640008000100 */
[----:B---3--:R-:W-:Y:S01]  /*09e0*/  NOP ;  /* 0x0000000000007918 */ /* 0x008fe20000000000 */
.L_x_12:
[----:B------:R-:W3:Y:S01]  /*09f0*/  SHFL.IDX PT, R2, R93, RZ, 0x1f ;  /* 0x00001fff5d027589 */ /* 0x000ee200000e0000 */
[----:B------:R-:W-:Y:S01]  /*0a00*/  NOP ;  /* 0x0000000000007918 */ /* 0x000fe20000000000 */
[----:B---3--:R-:W-:-:S13]  /*0a10*/  ISETP.NE.AND P0, PT, R2, 0x4, PT ;  /* 0x000000040200780c */ /* 0x008fda0003f05270 */
[----:B------:R-:W-:Y:S05]  /*0a20*/  @P0 BRA `(.L_x_13) ;  /* 0x00000000004c0947 */ /* 0x000fea0003800000 */
[----:B-1----:R-:W1:Y:S01]  /*0a30*/  S2UR UR5, SR_CgaCtaId ;  /* 0x00000000000579c3 */ /* 0x002e620000008800 */
[----:B------:R-:W-:Y:S01]  /*0a40*/  UMOV UR9, 0x100 ;  /* 0x0000010000097882 */ /* 0x000fe20000000000 */
[----:B------:R-:W-:Y:S01]  /*0a50*/  UMOV UR7, 0x400 ;  /* 0x0000040000077882 */ /* 0x000fe20000000000 */
[----:B------:R-:W-:Y:S01]  /*0a60*/  USEL UR9, UR9, 0xe0, UP2 ;  /* 0x000000e009097887 */ /* 0x000fe20009000000 */
[----:B------:R-:W-:Y:S01]  /*0a70*/  UMOV UR4, 0x1 ;  /* 0x0000000100047882 */ /* 0x000fe20000000000 */
[----:B------:R-:W-:Y:S01]  /*0a80*/  ELECT P0, URZ, PT ;  /* 0x0000000000ff782f */ /* 0x000fe20003800000 */
[----:B------:R-:W-:-:S04]  /*0a90*/  UIADD3 UR10, UPT, UPT, -UR4, 0x100000, URZ ;  /* 0x00100000040a7890 */ /* 0x000fc8000fffe1ff */
[----:B------:R-:W-:Y:S02]  /*0aa0*/  USHF.L.U32 UR11, UR10, 0xb, URZ ;  /* 0x0000000b0a0b7899 */ /* 0x000fe400080006ff */
[----:B------:R-:W-:Y:S02]  /*0ab0*/  USHF.L.U32 UR10, UR10, 0x1, URZ ;  /* 0x000000010a0a7899 */ /* 0x000fe400080006ff */
[----:B------:R-:W-:-:S04]  /*0ac0*/  UIADD3 UR12, UPT, UPT, -UR9, 0x100000, URZ ;  /* 0x00100000090c7890 */ /* 0x000fc8000fffe1ff */
[----:B------:R-:W-:Y:S02]  /*0ad0*/  USHF.L.U32 UR13, UR12, 0xb, URZ ;  /* 0x0000000b0c0d7899 */ /* 0x000fe400080006ff */
[----:B------:R-:W-:Y:S02]  /*0ae0*/  USHF.L.U32 UR12, UR12, 0x1, URZ ;  /* 0x000000010c0c7899 */ /* 0x000fe400080006ff */
[----:B-1----:R-:W-:Y:S01]  /*0af0*/  ULEA UR5, UR5, UR7, 0x18 ;  /* 0x0000000705057291 */ /* 0x002fe2000f8ec0ff */
[----:B------:R-:W1:Y:S11]  /*0b00*/  FENCE.VIEW.ASYNC.S ;  /* 0x00000000000073c6 */ /* 0x000e760000000000 */
[----:B-1----:R3:W1:Y:S01]  /*0b10*/  SYNCS.EXCH.64 URZ, [UR5+0x100], UR10 ;  /* 0x0001000a05ff75b2 */ /* 0x0026620008000100 */
[----:B------:R3:W1:Y:S01]  /*0b20*/  SYNCS.EXCH.64 URZ, [UR5+0x110], UR12 ;  /* 0x0001100c05ff75b2 */ /* 0x0006620008000100 */
[----:B------:R3:W1:Y:S01]  /*0b30*/  SYNCS.EXCH.64 URZ, [UR5+0x108], UR10 ;  /* 0x0001080a05ff75b2 */ /* 0x0006620008000100 */
[----:B------:R3:W1:Y:S02]  /*0b40*/  SYNCS.EXCH.64 URZ, [UR5+0x118], UR12 ;  /* 0x0001180c05ff75b2 */ /* 0x0006640008000100 */
[----:B---3--:R-:W-:Y:S01]  /*0b50*/  NOP ;  /* 0x0000000000007918 */ /* 0x008fe20000000000 */
.L_x_13:
[----:B------:R-:W3:Y:S01]  /*0b60*/  SHFL.IDX PT, R2, R93, RZ, 0x1f ;  /* 0x00001fff5d027589 */ /* 0x000ee200000e0000 */
[----:B------:R-:W-:Y:S01]  /*0b70*/  NOP ;  /* 0x0000000000007918 */ /* 0x000fe20000000000 */
[----:B---3--:R-:W-:-:S13]  /*0b80*/  ISETP.NE.AND P0, PT, R2, 0x5, PT ;  /* 0x000000050200780c */ /* 0x008fda0003f05270 */
[----:B------:R-:W-:Y:S05]  /*0b90*/  @P0 BRA `(.L_x_14) ;  /* 0x0000000000580947 */ /* 0x000fea0003800000 */
[----:B-1----:R-:W1:Y:S01]  /*0ba0*/  S2UR UR7, SR_CgaCtaId ;  /* 0x00000000000779c3 */ /* 0x002e620000008800 */
        /* <DEDUP_REMOVED lines=12> */
[----:B-1----:R3:W1:Y:S01]  /*0c70*/  SYNCS.EXCH.64 URZ, [UR7+0x120], UR10 ;  /* 0x0001200a07ff75b2 */ /* 0x0026620008000100 */
[----:B------:R3:W1:Y:S01]  /*0c80*/  SYNCS.EXCH.64 URZ, [UR7+0x140], UR4 ;  /* 0x0001400407ff75b2 */ /* 0x0006620008000100 */
[----:B------:R3:W1:Y:S01]  /*0c90*/  SYNCS.EXCH.64 URZ, [UR7+0x128], UR10 ;  /* 0x0001280a07ff75b2 */ /* 0x0006620008000100 */
[----:B------:R3:W1:Y:S01]  /*0ca0*/  SYNCS.EXCH.64 URZ, [UR7+0x148], UR4 ;  /* 0x0001480407ff75b2 */ /* 0x0006620008000100 */
[----:B------:R3:W1:Y:S01]  /*0cb0*/  SYNCS.EXCH.64 URZ, [UR7+0x130], UR10 ;  /* 0x0001300a07ff75b2 */ /* 0x0006620008000100 */
[----:B------:R3:W1:Y:S01]  /*0cc0*/  SYNCS.EXCH.64 URZ, [UR7+0x150], UR4 ;  /* 0x0001500407ff75b2 */ /* 0x0006620008000100 */
[----:B------:R3:W1:Y:S01]  /*0cd0*/  SYNCS.EXCH.64 URZ, [UR7+0x138], UR10 ;  /* 0x0001380a07ff75b2 */ /* 0x0006620008000100 */
[----:B------:R3:W1:Y:S02]  /*0ce0*/  SYNCS.EXCH.64 URZ, [UR7+0x158], UR4 ;  /* 0x0001580407ff75b2 */ /* 0x0006640008000100 */
[----:B---3--:R-:W-:Y:S01]  /*0cf0*/  NOP ;  /* 0x0000000000007918 */ /* 0x008fe20000000000 */
.L_x_14:
        /* <DEDUP_REMOVED lines=18> */
.L_x_15:
[----:B-1----:R-:W1:Y:S01]  /*0e20*/  S2UR UR5, SR_CTAID.X ;  /* 0x00000000000579c3 */ /* 0x002e620000002500 */
[----:B------:R-:W-:-:S05]  /*0e30*/  CS2R.32 R87, SR_CgaSize ;  /* 0x0000000000577805 */ /* 0x000fca0000008a00 */
[----:B------:R-:W-:-:S05]  /*0e40*/  IMAD R87, R87, -0xa0, RZ ;  /* 0xffffff6057577824 */ /* 0x000fca00078e02ff */
[----:B------:R-:W-:-:S14]  /*0e50*/  R2UR UR9, R87 ;  /* 0x00000000570972ca */ /* 0x000fdc00000e0000 */
[----:B------:R-:W3:Y:S01]  /*0e60*/  LDCU UR9, c[0x0][UR9+0x2b0] ;  /* 0x00005600090977ac */ /* 0x000ee20008000800 */
[----:B------:R-:W-:Y:S01]  /*0e70*/  NOP ;  /* 0x0000000000007918 */ /* 0x000fe20000000000 */
[----:B------:R-:W-:-:S05]  /*0e80*/  CS2R.32 R87, SR_CgaSize ;  /* 0x0000000000577805 */ /* 0x000fca0000008a00 */
[----:B------:R-:W-:-:S05]  /*0e90*/  IMAD R87, R87, -0xa0, RZ ;  /* 0xffffff6057577824 */ /* 0x000fca00078e02ff */
[----:B------:R-:W-:-:S14]  /*0ea0*/  R2UR UR7, R87 ;  /* 0x00000000570772ca */ /* 0x000fdc00000e0000 */
[----:B------:R-:W2:Y:S01]  /*0eb0*/  LDCU UR7, c[0x0][UR7+0x2b4] ;  /* 0x00005680070777ac */ /* 0x000ea20008000800 */
[----:B------:R-:W4:Y:S08]  /*0ec0*/  S2UR UR4, SR_CTAID.Y ;  /* 0x00000000000479c3 */ /* 0x000f300000002600 */
[----:B------:R-:W2:Y:S01]  /*0ed0*/  LDC R10, c[0x0][0xb24] ;  /* 0x0002c900ff0a7b82 */ /* 0x000ea20000000800 */
[----:B-1----:R-:W-:-:S02]  /*0ee0*/  I2FP.F32.U32 R87, UR5 ;  /* 0x0000000500577c45 */ /* 0x002fc40008201000 */
[----:B------:R-:W-:-:S05]  /*0ef0*/  CS2R.32 R3, SR_CgaSize ;  /* 0x0000000000037805 */ /* 0x000fca0000008a00 */
[----:B------:R-:W-:-:S06]  /*0f00*/  IMAD R3, R3, -0xa0, RZ ;  /* 0xffffff6003037824 */ /* 0x000fcc00078e02ff */
[----:B------:R-:W1:Y:S01]  /*0f10*/  LDC R3, c[0x0][R3+0x2a0] ;  /* 0x0000a80003037b82 */ /* 0x000e620000000800 */
[----:B------:R-:W-:Y:S01]  /*0f20*/  MOV R15, UR5 ;  /* 0x00000005000f7c02 */ /* 0x000fe20008000f00 */
[----:B---3--:R-:W-:Y:S01]  /*0f30*/  FMUL R87, R87, UR9 ;  /* 0x0000000957577c20 */ /* 0x008fe20008400000 */
[----:B----4-:R-:W-:Y:S02]  /*0f40*/  I2FP.F32.U32 R86, UR4 ;  /* 0x0000000400567c45 */ /* 0x010fe40008201000 */
[----:B------:R-:W-:-:S05]  /*0f50*/  CS2R.32 R2, SR_CgaSize ;  /* 0x0000000000027805 */ /* 0x000fca0000008a00 */
[----:B------:R-:W-:-:S06]  /*0f60*/  IMAD R2, R2, -0xa0, RZ ;  /* 0xffffff6002027824 */ /* 0x000fcc00078e02ff */
[----:B------:R-:W3:Y:S01]  /*0f70*/  LDC R2, c[0x0][R2+0x2a4] ;  /* 0x0000a90002027b82 */ /* 0x000ee20000000800 */
[----:B------:R-:W-:Y:S01]  /*0f80*/  MOV R14, UR4 ;  /* 0x00000004000e7c02 */ /* 0x000fe20008000f00 */
[----:B------:R-:W4:Y:S01]  /*0f90*/  F2I.U32.TRUNC.NTZ R87, R87 ;  /* 0x0000005700577305 */ /* 0x000f22000020f000 */
[----:B--2---:R-:W-:-:S05]  /*0fa0*/  FMUL R86, R86, UR7 ;  /* 0x0000000756567c20 */ /* 0x004fca0008400000 */
[----:B------:R-:W-:Y:S01]  /*0fb0*/  BAR.SYNC.DEFER_BLOCKING 0x0 ;  /* 0x0000000000007b1d */ /* 0x000fe20000010000 */
[----:B------:R-:W-:-:S05]  /*0fc0*/  ISETP.GE.AND P0, PT, R10, 0x1, PT ;  /* 0x000000010a00780c */ /* 0x000fca0003f06270 */
[----:B------:R-:W2:Y:S02]  /*0fd0*/  F2I.U32.TRUNC.NTZ R86, R86 ;  /* 0x0000005600567305 */ /* 0x000ea4000020f000 */
[----:B------:R-:W3:Y:S01]  /*0fe0*/  S2UR UR36, SR_CTAID.Z ;  /* 0x00000000002479c3 */ /* 0x000ee20000002700 */
[----:B----4-:R-:W-:-:S05]  /*0ff0*/  IADD3 R87, PT, PT, -R87, RZ, RZ ;  /* 0x000000ff57577210 */ /* 0x010fca0007ffe1ff */
[----:B-1----:R-:W-:Y:S01]  /*1000*/  IMAD R87, R3, R87, UR5 ;  /* 0x0000000503577e24 */ /* 0x002fe2000f8e0257 */
[----:B--2---:R-:W-:-:S05]  /*1010*/  IADD3 R86, PT, PT, -R86, RZ, RZ ;  /* 0x000000ff56567210 */ /* 0x004fca0007ffe1ff */
[----:B---3--:R-:W-:Y:S01]  /*1020*/  IMAD R86, R2, R86, UR4 ;  /* 0x0000000402567e24 */ /* 0x008fe2000f8e0256 */
[----:B------:R-:W-:Y:S06]  /*1030*/  @!P0 BRA `(.L_x_16) ;  /* 0x0000000000b88947 */ /* 0x000fec0003800000 */
[----:B------:R-:W1:Y:S01]  /*1040*/  LDC.64 R4, c[0x0][0xb18] ;  /* 0x0002c600ff047b82 */ /* 0x000e620000000a00 */
[----:B------:R-:W-:-:S07]  /*1050*/  ISETP.NE.AND P0, PT, R10, 0x1, PT ;  /* 0x000000010a00780c */ /* 0x000fce0003f05270 */
[----:B------:R-:W2:Y:S08]  /*1060*/  LDC R9, c[0x0][0xb0c] ;  /* 0x0002c300ff097b82 */ /* 0x000eb00000000800 */
[----:B------:R-:W3:Y:S08]  /*1070*/  LDC R12, c[0x0][0x370] ;  /* 0x0000dc00ff0c7b82 */ /* 0x000ef00000000800 */
[----:B------:R-:W4:Y:S01]  /*1080*/  LDC R11, c[0x0][0x374] ;  /* 0x0000dd00ff0b7b82 */ /* 0x000f220000000800 */
[----:B-1----:R-:W-:-:S07]  /*1090*/  ISETP.NE.AND P1, PT, R4, 0x1, PT ;  /* 0x000000010400780c */ /* 0x002fce0003f25270 */
[----:B------:R-:W3:Y:S01]  /*10a0*/  LDC.64 R6, c[0x0][0xb10] ;  /* 0x0002c400ff067b82 */ /* 0x000ee20000000a00 */
[----:B--2---:R-:W-:-:S07]  /*10b0*/  ISETP.NE.AND P2, PT, R9, 0x1, PT ;  /* 0x000000010900780c */ /* 0x004fce0003f45270 */
[----:B------:R-:W1:Y:S08]  /*10c0*/  LDC R8, c[0x0][0xb20] ;  /* 0x0002c800ff087b82 */ /* 0x000e700000000800 */
[----:B------:R-:W2:Y:S01]  /*10d0*/  LDC.64 R2, c[0x0][0xb28] ;  /* 0x0002ca00ff027b82 */ /* 0x000ea20000000a00 */
[----:B----4-:R-:W-:-:S04]  /*10e0*/  IMAD.HI.U32 R13, R11, R5, RZ ;  /* 0x000000050b0d7227 */ /* 0x010fc800078e00ff */
[----:B------:R-:W-:-:S04]  /*10f0*/  IMAD.HI.U32 R5, R14, R5, RZ ;  /* 0x000000050e057227 */ /* 0x000fc800078e00ff */
[----:B---3--:R-:W-:-:S05]  /*1100*/  IMAD.HI.U32 R16, R12, R6, RZ ;  /* 0x000000060c107227 */ /* 0x008fca00078e00ff */
[-C--:B------:R-:W-:Y:S01]  /*1110*/  @P2 SHF.R.U32.HI R12, RZ, R7.reuse, R16 ;  /* 0x00000007ff0c2219 */ /* 0x080fe20000011610 */
[----:B------:R-:W-:Y:S01]  /*1120*/  IMAD.HI.U32 R16, R15, R6, RZ ;  /* 0x000000060f107227 */ /* 0x000fe200078e00ff */
[-C--:B-1----:R-:W-:Y:S02]  /*1130*/  @P1 SHF.R.U32.HI R11, RZ, R8.reuse, R13 ;  /* 0x00000008ff0b1219 */ /* 0x082fe4000001160d */
[----:B------:R-:W-:Y:S02]  /*1140*/  SHF.R.U32.HI R5, RZ, R8, R5 ;  /* 0x00000008ff057219 */ /* 0x000fe40000011605 */
[----:B------:R-:W-:Y:S02]  /*1150*/  SHF.R.U32.HI R16, RZ, R7, R16 ;  /* 0x00000007ff107219 */ /* 0x000fe40000011610 */
[----:B------:R-:W-:Y:S01]  /*1160*/  SEL R5, R14, R5, !P1 ;  /* 0x000000050e057207 */ /* 0x000fe20004800000 */
[----:B--2---:R-:W-:Y:S01]  /*1170*/  IMAD.HI.U32 R13, R11, R2, RZ ;  /* 0x000000020b0d7227 */ /* 0x004fe200078e00ff */
[----:B------:R-:W-:-:S03]  /*1180*/  SEL R16, R15, R16, !P2 ;  /* 0x000000100f107207 */ /* 0x000fc60005000000 */
[----:B------:R-:W-:Y:S01]  /*1190*/  IMAD.HI.U32 R6, R12, R2, RZ ;  /* 0x000000020c067227 */ /* 0x000fe200078e00ff */
[----:B------:R-:W-:-:S04]  /*11a0*/  @P0 SHF.R.U32.HI R11, RZ, R3, R13 ;  /* 0x00000003ff0b0219 */ /* 0x000fc8000001160d */
[----:B------:R-:W-:Y:S01]  /*11b0*/  @P0 SHF.R.U32.HI R12, RZ, R3, R6 ;  /* 0x00000003ff0c0219 */ /* 0x000fe20000011606 */
[----:B------:R-:W-:-:S04]  /*11c0*/  IMAD R11, R11, R10, RZ ;  /* 0x0000000a0b0b7224 */ /* 0x000fc800078e02ff */
[----:B------:R-:W-:Y:S01]  /*11d0*/  IMAD R6, R12, R10, RZ ;  /* 0x0000000a0c067224 */ /* 0x000fe200078e02ff */
[----:B------:R-:W-:-:S04]  /*11e0*/  ISETP.GE.AND P1, PT, R5, R11, PT ;  /* 0x0000000b0500720c */ /* 0x000fc80003f26270 */
[----:B------:R-:W-:Y:S01]  /*11f0*/  ISETP.GE.OR P1, PT, R16, R6, P1 ;  /* 0x000000061000720c */ /* 0x000fe20000f26670 */
[----:B------:R-:W-:-:S05]  /*1200*/  IMAD.HI.U32 R6, R5, R2, RZ ;  /* 0x0000000205067227 */ /* 0x000fca00078e00ff */
[----:B------:R-:W-:-:S04]  /*1210*/  SHF.R.U32.HI R6, RZ, R3, R6 ;  /* 0x00000003ff067219 */ /* 0x000fc80000011606 */
[----:B------:R-:W-:-:S03]  /*1220*/  SEL R6, R5, R6, !P0 ;  /* 0x0000000605067207 */ /* 0x000fc60004000000 */
[----:B------:R-:W-:Y:S01]  /*1230*/  @!P1 IMAD.HI.U32 R7, R16, R2, RZ ;  /* 0x0000000210079227 */ /* 0x000fe200078e00ff */
[----:B------:R-:W-:-:S04]  /*1240*/  IADD3 R2, PT, PT, -R6, RZ, RZ ;  /* 0x000000ff06027210 */ /* 0x000fc80007ffe1ff */
[----:B------:R-:W-:Y:S01]  /*1250*/  @!P1 SHF.R.U32.HI R3, RZ, R3, R7 ;  /* 0x00000003ff039219 */ /* 0x000fe20000011607 */
[----:B------:R-:W-:Y:S01]  /*1260*/  IMAD R2, R10, R2, R5 ;  /* 0x000000020a027224 */ /* 0x000fe200078e0205 */
[----:B------:R-:W-:Y:S02]  /*1270*/  IADD3 R7, PT, PT, -R5, RZ, RZ ;  /* 0x000000ff05077210 */ /* 0x000fe40007ffe1ff */
[----:B------:R-:W-:-:S03]  /*1280*/  @!P1 SEL R3, R16, R3, !P0 ;  /* 0x0000000310039207 */ /* 0x000fc60004000000 */
[----:B------:R-:W-:Y:S02]  /*1290*/  IMAD R7, R4, R7, R14 ;  /* 0x0000000704077224 */ /* 0x000fe400078e020e */
[--C-:B------:R-:W-:Y:S02]  /*12a0*/  @!P1 IMAD.IADD R6, R6, 0x1, -R3.reuse ;  /* 0x0000000106069824 */ /* 0x100fe400078e0a03 */
[----:B------:R-:W-:Y:S01]  /*12b0*/  @!P1 IMAD R3, R2, R12, R3 ;  /* 0x0000000c02039224 */ /* 0x000fe200078e0203 */
[----:B------:R-:W-:Y:S01]  /*12c0*/  IADD3 R2, PT, PT, -R16, RZ, RZ ;  /* 0x000000ff10027210 */ /* 0x000fe20007ffe1ff */
[----:B------:R-:W-:Y:S02]  /*12d0*/  @!P1 IMAD R5, R6, R10, R16 ;  /* 0x0000000a06059224 */ /* 0x000fe400078e0210 */
[----:B------:R-:W-:Y:S02]  /*12e0*/  @!P1 IMAD.MOV.U32 R16, RZ, RZ, R3 ;  /* 0x000000ffff109224 */ /* 0x000fe400078e0003 */
[----:B------:R-:W-:-:S02]  /*12f0*/  IMAD R2, R9, R2, R15 ;  /* 0x0000000209027224 */ /* 0x000fc400078e020f */
[----:B------:R-:W-:Y:S02]  /*1300*/  IMAD R14, R5, R4, R7 ;  /* 0x00000004050e7224 */ /* 0x000fe400078e0207 */
[----:B------:R-:W-:Y:S02]  /*1310*/  IMAD R15, R16, R9, R2 ;  /* 0x00000009100f7224 */ /* 0x000fe400078e0202 */
.L_x_16:
[----:B------:R-:W1:Y:S01]  /*1320*/  LDCU UR4, c[0x0][0xb30] ;  /* 0x00016600ff0477ac */ /* 0x000e620008000800 */
[----:B------:R-:W2:Y:S08]  /*1330*/  S2UR UR37, SR_CgaCtaId ;  /* 0x00000000002579c3 */ /* 0x000eb00000008800 */
[----:B------:R-:W3:Y:S01]  /*1340*/  LDC R37, c[0x0][0xb24] ;  /* 0x0002c900ff257b82 */ /* 0x000ee20000000800 */
[----:B-1----:R-:W-:-:S09]  /*1350*/  UISETP.NE.AND UP1, UPT, UR4, 0x1, UPT ;  /* 0x000000010400788c */ /* 0x002fd2000bf25270 */
[----:B--2---:R-:W-:Y:S05]  /*1360*/  BRA.U UP1, `(.L_x_17) ;  /* 0x0000000101407547 */ /* 0x004fea000b800000 */
[----:B------:R-:W1:Y:S08]  /*1370*/  LDC.64 R4, c[0x0][0xb10] ;  /* 0x0002c400ff047b82 */ /* 0x000e700000000a00 */
[----:B------:R-:W2:Y:S08]  /*1380*/  LDC.64 R2, c[0x0][0xb18] ;  /* 0x0002c600ff027b82 */ /* 0x000eb00000000a00 */
[----:B------:R-:W4:Y:S08]  /*1390*/  LDC R6, c[0x0][0xb20] ;  /* 0x0002c800ff067b82 */ /* 0x000f300000000800 */
[----:B------:R-:W3:Y:S01]  /*13a0*/  LDC R7, c[0x0][0xb0c] ;  /* 0x0002c300ff077b82 */ /* 0x000ee20000000800 */
[----:B-1----:R-:W-:-:S05]  /*13b0*/  IMAD.HI.U32 R4, R15, R4, RZ ;  /* 0x000000040f047227 */ /* 0x002fca00078e00ff */
[----:B------:R-:W-:Y:S01]  /*13c0*/  SHF.R.U32.HI R4, RZ, R5, R4 ;  /* 0x00000005ff047219 */ /* 0x000fe20000011604 */
[----:B--2---:R-:W-:Y:S01]  /*13d0*/  IMAD.HI.U32 R3, R14, R3, RZ ;  /* 0x000000030e037227 */ /* 0x004fe200078e00ff */
[----:B------:R-:W-:-:S04]  /*13e0*/  ISETP.NE.AND P0, PT, R2, 0x1, PT ;  /* 0x000000010200780c */ /* 0x000fc80003f05270 */
[----:B----4-:R-:W-:-:S04]  /*13f0*/  SHF.R.U32.HI R3, RZ, R6, R3 ;  /* 0x00000006ff037219 */ /* 0x010fc80000011603 */
[----:B------:R-:W-:Y:S02]  /*1400*/  SEL R3, R14, R3, !P0 ;  /* 0x000000030e037207 */ /* 0x000fe40004000000 */
[----:B---3--:R-:W-:-:S04]  /*1410*/  ISETP.NE.AND P1, PT, R7, 0x1, PT ;  /* 0x000000010700780c */ /* 0x008fc80003f25270 */
[----:B------:R-:W-:-:S05]  /*1420*/  SEL R4, R15, R4, !P1 ;  /* 0x000000040f047207 */ /* 0x000fca0004800000 */
[----:B------:R-:W-:Y:S02]  /*1430*/  IMAD.IADD R5, R3, 0x1, -R4 ;  /* 0x0000000103057824 */ /* 0x000fe400078e0a04 */
[----:B------:R-:W-:Y:S02]  /*1440*/  IMAD.IADD R3, R4, 0x1, -R3 ;  /* 0x0000000104037824 */ /* 0x000fe400078e0a03 */
[----:B------:R-:W-:Y:S02]  /*1450*/  IMAD R15, R5, R7, R15 ;  /* 0x00000007050f7224 */ /* 0x000fe400078e020f */
[----:B------:R-:W-:-:S07]  /*1460*/  IMAD R14, R3, R2, R14 ;  /* 0x00000002030e7224 */ /* 0x000fce00078e020e */
.L_x_17:
[----:B------:R-:W-:Y:S01]  /*1470*/  BAR.SYNC.DEFER_BLOCKING 0x0 ;  /* 0x0000000000007b1d */ /* 0x000fe20000010000 */
[----:B------:R-:W-:Y:S01]  /*1480*/  UISETP.NE.AND UP1, UPT, UR8, 0x2, UPT ;  /* 0x000000020800788c */ /* 0x000fe2000bf25270 */
[----:B------:R-:W-:Y:S02]  /*1490*/  ISETP.NE.OR P5, PT, R0, 0x2, !P5 ;  /* 0x000000020000780c */ /* 0x000fe40006fa5670 */
[----:B------:R-:W-:-:S06]  /*14a0*/  LOP3.LUT R2, R101, 0x1f, RZ, 0xc0, !PT ;  /* 0x0000001f65027812 */ /* 0x000fcc00078ec0ff */
[----:B------:R-:W-:Y:S05]  /*14b0*/  BRA.U UP1, `(.L_x_18) ;  /* 0x00000015017c7547 */ /* 0x000fea000b800000 */
[----:B------:R-:W1:Y:S01]  /*14c0*/  LDCU UR15, c[0x0][0x38c] ;  /* 0x00007180ff0f77ac */ /* 0x000e620008000800 */
[----:B------:R-:W2:Y:S01]  /*14d0*/  LDC R8, c[0x0][0x370] ;  /* 0x0000dc00ff087b82 */ /* 0x000ea20000000800 */
[----:B------:R-:W-:Y:S01]  /*14e0*/  PLOP3.LUT P1, PT, PT, PT, UP2, 0x80, 0x8 ;  /* 0x000000000008781c */ /* 0x000fe20003f2f028 */
[----:B------:R-:W-:Y:S01]  /*14f0*/  IMAD.MOV.U32 R17, RZ, RZ, 0x1 ;  /* 0x00000001ff117424 */ /* 0x000fe200078e00ff */
[----:B------:R-:W-:Y:S01]  /*1500*/  ISETP.EQ.OR P4, PT, R2, RZ, P5 ;  /* 0x000000ff0200720c */ /* 0x000fe20002f82670 */
[----:B------:R-:W-:Y:S01]  /*1510*/  IMAD.MOV.U32 R16, RZ, RZ, RZ ;  /* 0x000000ffff107224 */ /* 0x000fe200078e00ff */
[----:B------:R-:W-:Y:S02]  /*1520*/  PLOP3.LUT P1, PT, P1, PT, PT, 0x8, 0x80 ;  /* 0x000000000080781c */ /* 0x000fe40000f2e170 */
[----:B------:R-:W-:Y:S01]  /*1530*/  CS2R R12, SRZ ;  /* 0x00000000000c7805 */ /* 0x000fe2000001ff00 */
[----:B------:R-:W-:Y:S01]  /*1540*/  IMAD.MOV.U32 R11, RZ, RZ, 0x1 ;  /* 0x00000001ff0b7424 */ /* 0x000fe200078e00ff */
[----:B------:R-:W4:Y:S01]  /*1550*/  LDC R0, c[0x0][0x374] ;  /* 0x0000dd00ff007b82 */ /* 0x000f220000000800 */
[----:B------:R-:W2:Y:S01]  /*1560*/  LDCU.64 UR24, c[0x0][0x348] ;  /* 0x00006900ff1877ac */ /* 0x000ea20008000a00 */
[----:B------:R-:W-:Y:S01]  /*1570*/  UMOV UR13, URZ ;  /* 0x000000ff000d7c82 */ /* 0x000fe20008000000 */
[----:B-1----:R-:W-:-:S04]  /*1580*/  UIADD3 UR5, UPT, UPT, UR15, 0x1f, URZ ;  /* 0x0000001f0f057890 */ /* 0x002fc8000fffe0ff */
[----:B------:R-:W-:-:S04]  /*1590*/  USHF.R.S32.HI UR4, URZ, 0x1f, UR5 ;  /* 0x0000001fff047899 */ /* 0x000fc80008011405 */
[----:B------:R-:W-:-:S04]  /*15a0*/  ULEA.HI UR4, UR4, UR5, URZ, 0x5 ;  /* 0x0000000504047291 */ /* 0x000fc8000f8f28ff */
[----:B------:R-:W-:Y:S02]  /*15b0*/  USHF.R.S32.HI UR22, URZ, 0x5, UR4 ;  /* 0x00000005ff167899 */ /* 0x000fe40008011404 */
[----:B------:R-:W-:Y:S02]  /*15c0*/  UIADD3 UR4, UPT, UPT, UR15, -0x1, URZ ;  /* 0xffffffff0f047890 */ /* 0x000fe4000fffe0ff */
[----:B------:R-:W-:Y:S02]  /*15d0*/  UISETP.LT.U32.AND UP0, UPT, UR22, 0xc, UPT ;  /* 0x0000000c1600788c */ /* 0x000fe4000bf01070 */
[----:B------:R-:W-:Y:S02]  /*15e0*/  UISETP.GE.U32.AND UP1, UPT, UR4, -0x3f, UPT ;  /* 0xffffffc10400788c */ /* 0x000fe4000bf26070 */
[----:B------:R-:W-:Y:S02]  /*15f0*/  USEL UR21, UR22, 0xc, UP0 ;  /* 0x0000000c16157887 */ /* 0x000fe40008000000 */
[----:B------:R-:W-:-:S02]  /*1600*/  UIADD3 UR15, UPT, UPT, UR15, 0x3e, URZ ;  /* 0x0000003e0f0f7890 */ /* 0x000fc4000fffe0ff */
[----:B------:R-:W-:Y:S02]  /*1610*/  UIADD3 UR7, UPT, UPT, UR21, -0x1, URZ ;  /* 0xffffffff15077890 */ /* 0x000fe4000fffe0ff */
[----:B------:R-:W-:-:S03]  /*1620*/  UIADD3 UR14, UPT, UPT, UR22, -UR21, URZ ;  /* 0x80000015160e7290 */ /* 0x000fc6000fffe0ff */
[----:B------:R-:W-:-:S04]  /*1630*/  @UP1 UIADD3 UR7, UPT, UPT, UR21, URZ, URZ ;  /* 0x000000ff15071290 */ /* 0x000fc8000fffe0ff */
[----:B--2---:R-:W-:-:S12]  /*1640*/  UIADD3 UR7, UPT, UPT, UR7, 0x1, URZ ;  /* 0x0000000107077890 */ /* 0x004fd8000fffe0ff */
.L_x_36:
[----:B------:R-:W-:Y:S01]  /*1650*/  UISETP.NE.AND UP0, UPT, UR37, URZ, UPT ;  /* 0x000000ff2500728c */ /* 0x000fe2000bf05270 */
[----:B------:R-:W1:Y:S08]  /*1660*/  S2UR UR37, SR_CgaCtaId ;  /* 0x00000000002579c3 */ /* 0x000e700000008800 */
[----:B------:R-:W-:Y:S05]  /*1670*/  BRA.U UP0, `(.L_x_19) ;  /* 0x0000000100347547 */ /* 0x000fea000b800000 */
[----:B------:R-:W2:Y:S01]  /*1680*/  S2R R2, SR_CgaCtaId ;  /* 0x0000000000027919 */ /* 0x000ea20000008800 */
[----:B------:R-:W-:-:S04]  /*1690*/  MOV R3, 0x400 ;  /* 0x0000040000037802 */ /* 0x000fc80000000f00 */
[----:B--2---:R-:W-:Y:S02]  /*16a0*/  LEA R2, R2, R3, 0x18 ;  /* 0x0000000302027211 */ /* 0x004fe400078ec0ff */
[----:B------:R-:W-:-:S03]  /*16b0*/  SHF.L.U32 R3, R11, 0x1f, RZ ;  /* 0x0000001f0b037819 */ /* 0x000fc600000006ff */
[----:B------:R-:W-:-:S04]  /*16c0*/  IMAD R2, R12, 0x8, R2 ;  /* 0x000000080c027824 */ /* 0x000fc800078e0202 */
[----:B------:R-:W2:Y:S02]  /*16d0*/  SYNCS.PHASECHK.TRANS64.TRYWAIT P0, [R2+URZ+0x170], R3 ;  /* 0x00017003020075a7 */ /* 0x000ea400080011ff */
[----:B--2---:R-:W-:Y:S05]  /*16e0*/  @!P0 BRA `(.L_x_20) ;  /* 0x0000006c00948947 */ /* 0x004fea0003800000 */
.L_x_131:
[----:B------:R-:W-:Y:S01]  /*16f0*/  VIADD R12, R12, 0x1 ;  /* 0x000000010c0c7836 */ /* 0x000fe20000000000 */
[----:B------:R2:W-:Y:S04]  /*1700*/  SYNCS.ARRIVE.TRANS64.A1T0 RZ, [R2+URZ+0x160], RZ ;  /* 0x000160ff02ff79a7 */ /* 0x0005e800081000ff */
[----:B------:R-:W-:-:S04]  /*1710*/  ISETP.NE.AND P0, PT, R12, 0x2, PT ;  /* 0x000000020c00780c */ /* 0x000fc80003f05270 */
[----:B------:R-:W-:Y:S02]  /*1720*/  SEL R12, R12, RZ, P0 ;  /* 0x000000ff0c0c7207 */ /* 0x000fe40000000000 */
[----:B--2---:R-:W-:-:S04]  /*1730*/  SEL R2, RZ, 0x1, P0 ;  /* 0x00000001ff027807 */ /* 0x004fc80000000000 */
[----:B------:R-:W-:-:S07]  /*1740*/  LOP3.LUT R11, R11, R2, RZ, 0x3c, !PT ;  /* 0x000000020b0b7212 */ /* 0x000fce00078e3cff */
.L_x_19:
[----:B------:R-:W-:Y:S01]  /*1750*/  UMOV UR4, 0x400 ;  /* 0x0000040000047882 */ /* 0x000fe20000000000 */
[----:B------:R-:W-:Y:S01]  /*1760*/  SHF.L.U32 R2, R17, 0x1f, RZ ;  /* 0x0000001f11027819 */ /* 0x000fe200000006ff */
[----:B-1----:R-:W-:Y:S01]  /*1770*/  ULEA UR4, UR37, UR4, 0x18 ;  /* 0x0000000425047291 */ /* 0x002fe2000f8ec0ff */
[----:B------:R-:W-:Y:S01]  /*1780*/  R2UR UR35, R15 ;  /* 0x000000000f2372ca */ /* 0x000fe200000e0000 */
[----:B------:R-:W-:Y:S01]  /*1790*/  UISETP.GE.U32.AND UP0, UPT, UR15, 0x3f, UPT ;  /* 0x0000003f0f00788c */ /* 0x000fe2000bf06070 */
[----:B------:R-:W-:Y:S01]  /*17a0*/  R2UR UR11, R14 ;  /* 0x000000000e0b72ca */ /* 0x000fe200000e0000 */
[----:B------:R-:W-:Y:S01]  /*17b0*/  ULEA UR5, UR13, UR4, 0x3 ;  /* 0x000000040d057291 */ /* 0x000fe2000f8e18ff */
[----:B------:R-:W-:-:S08]  /*17c0*/  UMOV UR23, URZ ;  /* 0x000000ff00177c82 */ /* 0x000fd00008000000 */
[----:B------:R1:W2:Y:S01]  /*17d0*/  SYNCS.PHASECHK.TRANS64.TRYWAIT P0, [UR5+0x60], R2 ;  /* 0x00006002ff0075a7 */ /* 0x0002a20008001105 */
[----:B------:R-:W-:Y:S02]  /*17e0*/  USHF.L.U32 UR35, UR35, 0x6, URZ ;  /* 0x0000000623237899 */ /* 0x000fe400080006ff */
[----:B------:R-:W-:Y:S01]  /*17f0*/  UIMAD UR11, UR11, 0xc0, URZ ;  /* 0x000000c00b0b78a4 */ /* 0x000fe2000f8e02ff */
[----:B------:R-:W-:Y:S11]  /*1800*/  BRA.U !UP0, `(.L_x_21) ;  /* 0x0000000108a87547 */ /* 0x000ff6000b800000 */
[----:B------:R-:W-:Y:S01]  /*1810*/  UMOV UR16, URZ ;  /* 0x000000ff00107c82 */ /* 0x000fe20008000000 */
[----:B------:R-:W-:-:S05]  /*1820*/  UMOV UR6, UR13 ;  /* 0x0000000d00067c82 */ /* 0x000fca0008000000 */
.L_x_26:
[----:B--2---:R-:W-:Y:S01]  /*1830*/  @!P5 MOV R3, 0x4000 ;  /* 0x000040000003d802 */ /* 0x004fe20000000f00 */
[----:B-1----:R-:W-:Y:S01]  /*1840*/  ULEA UR33, UR6, UR4, 0x3 ;  /* 0x0000000406217291 */ /* 0x002fe2000f8e18ff */
[----:B--2---:R-:W-:Y:S11]  /*1850*/  @P0 BRA `(.L_x_22) ;  /* 0x00000000000c0947 */ /* 0x004ff60003800000 */
[----:B------:R-:W-:Y:S04]  /*1860*/  SHF.L.U32 R4, R17, 0x1f, RZ ;  /* 0x0000001f11047819 */ /* 0x000fe800000006ff */
[----:B------:R-:W2:Y:S02]  /*1870*/  SYNCS.PHASECHK.TRANS64.TRYWAIT P0, [UR33+0x60], R4 ;  /* 0x00006004ff0075a7 */ /* 0x000ea40008001121 */
[----:B--2---:R-:W-:Y:S05]  /*1880*/  @!P0 BRA `(.L_x_23) ;  /* 0x0000006c00408947 */ /* 0x004fea0003800000 */
.L_x_22:
[----:B------:R2:W-:Y:S01]  /*1890*/  @!P5 SYNCS.ARRIVE.TRANS64 RZ, [UR33], R3 ;  /* 0x00000003ffffd9a7 */ /* 0x0005e20008000021 */
[----:B------:R-:W-:Y:S04]  /*18a0*/  BSSY.RECONVERGENT B0, `(.L_x_24) ;  /* 0x0000003000007945 */ /* 0x000fe80003800200 */
[----:B------:R-:W-:Y:S05]  /*18b0*/  @P4 BRA `(.L_x_25) ;  /* 0x0000000000044947 */ /* 0x000fea0003800000 */
[----:B------:R-:W-:Y:S05]  /*18c0*/  BPT.TRAP 0x1 ;  /* 0x000000040000795c */ /* 0x000fea0000300000 */
.L_x_25:
[----:B------:R-:W-:Y:S05]  /*18d0*/  BSYNC.RECONVERGENT B0 ;  /* 0x0000000000007941 */ /* 0x000fea0003800200 */
.L_x_24:
[----:B------:R-:W-:Y:S02]  /*18e0*/  UIADD3 UR13, UPT, UPT, UR6, 0x1, URZ ;  /* 0x00000001060d7890 */ /* 0x000fe4000fffe0ff */
[----:B------:R-:W-:Y:S02]  /*18f0*/  UIADD3 UR18, UP1, UPT, UR24, 0x80, URZ ;  /* 0x0000008018127890 */ /* 0x000fe4000ff3e0ff */
[----:B------:R-:W-:Y:S02]  /*1900*/  UISETP.NE.AND UP0, UPT, UR13, 0xc, UPT ;  /* 0x0000000c0d00788c */ /* 0x000fe4000bf05270 */
[----:B------:R-:W-:Y:S02]  /*1910*/  ULEA UR32, UR6, UR4, 0xc ;  /* 0x0000000406207291 */ /* 0x000fe4000f8e60ff */
[----:B------:R-:W-:Y:S02]  /*1920*/  USEL UR9, URZ, 0x1, UP0 ;  /* 0x00000001ff097887 */ /* 0x000fe40008000000 */
[----:B------:R-:W-:Y:S02]  /*1930*/  USEL UR13, UR13, URZ, UP0 ;  /* 0x000000ff0d0d7287 */ /* 0x000fe40008000000 */
[----:B------:R-:W-:Y:S02]  /*1940*/  USHF.L.U32 UR34, UR16, 0x5, URZ ;  /* 0x0000000510227899 */ /* 0x000fe400080006ff */
[----:B------:R-:W-:Y:S01]  /*1950*/  ULEA UR8, UR13, UR4, 0x3 ;  /* 0x000000040d087291 */ /* 0x000fe2000f8e18ff */
[----:B------:R-:W-:Y:S01]  /*1960*/  LOP3.LUT R17, R17, UR9, RZ, 0x3c, !PT ;  /* 0x0000000911117c12 */ /* 0x000fe2000f8e3cff */
[----:B------:R-:W-:Y:S02]  /*1970*/  UIADD3.X UR19, UPT, UPT, URZ, UR25, URZ, UP1, !UPT ;  /* 0x00000019ff137290 */ /* 0x000fe40008ffe4ff */
[----:B------:R-:W-:Y:S01]  /*1980*/  UIADD3 UR32, UPT, UPT, UR32, 0x6800, URZ ;  /* 0x0000680020207890 */ /* 0x000fe2000fffe0ff */
[----:B-1----:R-:W-:Y:S01]  /*1990*/  SHF.L.U32 R2, R17, 0x1f, RZ ;  /* 0x0000001f11027819 */ /* 0x002fe200000006ff */
[----:B------:R-:W-:Y:S02]  /*19a0*/  UIMAD UR5, UR6, 0x3000, UR4 ;  /* 0x00003000060578a4 */ /* 0x000fe4000f8e0204 */
[----:B------:R-:W-:Y:S01]  /*19b0*/  UIADD3 UR26, UP0, UPT, UR24, 0x180, URZ ;  /* 0x00000180181a7890 */ /* 0x000fe2000ff1e0ff */
[----:B------:R1:W1:Y:S01]  /*19c0*/  SYNCS.PHASECHK.TRANS64.TRYWAIT P0, [UR8+0x60], R2 ;  /* 0x00006002ff0075a7 */ /* 0x0002620008001108 */
[----:B------:R-:W-:Y:S01]  /*19d0*/  UMOV UR28, 0x0 ;  /* 0x00000000001c7882 */ /* 0x000fe20000000000 */
[----:B------:R-:W-:Y:S01]  /*19e0*/  UMOV UR29, 0x10000000 ;  /* 0x10000000001d7882 */ /* 0x000fe20000000000 */
[----:B------:R-:W-:Y:S01]  /*19f0*/  UIADD3 UR8, UPT, UPT, UR5, 0x12800, URZ ;  /* 0x0001280005087890 */ /* 0x000fe2000fffe0ff */
[----:B------:R1:W-:Y:S01]  /*1a00*/  UTMALDG.3D [UR32], [UR18], desc[UR28] ;  /* 0x00001c20120075b4 */ /* 0x0003e20008011000 */
[----:B------:R-:W-:Y:S02]  /*1a10*/  UIADD3.X UR27, UPT, UPT, URZ, UR25, URZ, UP0, !UPT ;  /* 0x00000019ff1b7290 */ /* 0x000fe400087fe4ff */
[----:B------:R-:W-:Y:S01]  /*1a20*/  UIADD3 UR16, UPT, UPT, UR16, 0x1, URZ ;  /* 0x0000000110107890 */ /* 0x000fe2000fffe0ff */
[----:B------:R-:W-:Y:S01]  /*1a30*/  UMOV UR12, UR36 ;  /* 0x00000024000c7c82 */ /* 0x000fe20008000000 */
[----:B------:R-:W-:Y:S01]  /*1a40*/  UMOV UR9, UR33 ;  /* 0x0000002100097c82 */ /* 0x000fe20008000000 */
[----:B------:R-:W-:Y:S01]  /*1a50*/  UMOV UR10, UR34 ;  /* 0x00000022000a7c82 */ /* 0x000fe20008000000 */
[----:B------:R-:W-:Y:S03]  /*1a60*/  UISETP.NE.AND UP0, UPT, UR16, UR7, UPT ;  /* 0x000000071000728c */ /* 0x000fe6000bf05270 */
[----:B------:R1:W-:Y:S01]  /*1a70*/  UTMALDG.3D [UR8], [UR26], desc[UR28] ;  /* 0x00001c081a0075b4 */ /* 0x0003e20008011000 */
[----:B------:R-:W-:Y:S01]  /*1a80*/  UMOV UR23, UR7 ;  /* 0x0000000700177c82 */ /* 0x000fe20008000000 */
[----:B------:R-:W-:Y:S04]  /*1a90*/  UMOV UR6, UR13 ;  /* 0x0000000d00067c82 */ /* 0x000fe80008000000 */
[----:B------:R-:W-:Y:S05]  /*1aa0*/  BRA.U UP0, `(.L_x_26) ;  /* 0xfffffffd00607547 */ /* 0x000fea000b83ffff */
.L_x_21:
[----:B------:R-:W-:Y:S01]  /*1ab0*/  ULEA UR5, UR13, UR4, 0x3 ;  /* 0x000000040d057291 */ /* 0x000fe2000f8e18ff */
[----:B-1----:R-:W-:Y:S01]  /*1ac0*/  SHF.L.U32 R2, R17, 0x1f, RZ ;  /* 0x0000001f11027819 */ /* 0x002fe200000006ff */
[----:B------:R-:W-:Y:S01]  /*1ad0*/  @!P1 SYNCS.ARRIVE.TRANS64.A1T0 RZ, [UR4+0xf8], RZ ;  /* 0x0000f8ffffff99a7 */ /* 0x000fe20008100004 */
[----:B------:R-:W-:-:S06]  /*1ae0*/  UISETP.GT.AND UP0, UPT, UR22, UR21, UPT ;  /* 0x000000151600728c */ /* 0x000fcc000bf04270 */
[----:B--2---:R1:W2:Y:S03]  /*1af0*/  SYNCS.PHASECHK.TRANS64.TRYWAIT P0, [UR5+0x60], R2 ;  /* 0x00006002ff0075a7 */ /* 0x0042a60008001105 */
[----:B------:R-:W-:Y:S05]  /*1b00*/  BRA.U !UP0, `(.L_x_27) ;  /* 0x0000000108ac7547 */ /* 0x000fea000b800000 */
[----:B------:R-:W-:Y:S01]  /*1b10*/  UIADD3 UR26, UPT, UPT, UR14, UR23, URZ ;  /* 0x000000170e1a7290 */ /* 0x000fe2000fffe0ff */
[----:B------:R-:W-:-:S11]  /*1b20*/  UMOV UR6, UR13 ;  /* 0x0000000d00067c82 */ /* 0x000fd60008000000 */
.L_x_32:
[----:B--2---:R-:W-:Y:S01]  /*1b30*/  @!P5 MOV R3, 0x4000 ;  /* 0x000040000003d802 */ /* 0x004fe20000000f00 */
[----:B-1----:R-:W-:Y:S01]  /*1b40*/  ULEA UR17, UR6, UR4, 0x3 ;  /* 0x0000000406117291 */ /* 0x002fe2000f8e18ff */
[----:B--2---:R-:W-:Y:S11]  /*1b50*/  @P0 BRA `(.L_x_28) ;  /* 0x00000000000c0947 */ /* 0x004ff60003800000 */
[----:B------:R-:W-:Y:S04]  /*1b60*/  SHF.L.U32 R4, R17, 0x1f, RZ ;  /* 0x0000001f11047819 */ /* 0x000fe800000006ff */
[----:B------:R-:W2:Y:S02]  /*1b70*/  SYNCS.PHASECHK.TRANS64.TRYWAIT P0, [UR17+0x60], R4 ;  /* 0x00006004ff0075a7 */ /* 0x000ea40008001111 */
[----:B--2---:R-:W-:Y:S05]  /*1b80*/  @!P0 BRA `(.L_x_29) ;  /* 0x0000006800988947 */ /* 0x004fea0003800000 */
.L_x_28:
[----:B------:R2:W-:Y:S01]  /*1b90*/  @!P5 SYNCS.ARRIVE.TRANS64 RZ, [UR17], R3 ;  /* 0x00000003ffffd9a7 */ /* 0x0005e20008000011 */
[----:B------:R-:W-:Y:S04]  /*1ba0*/  BSSY.RECONVERGENT B0, `(.L_x_30) ;  /* 0x0000003000007945 */ /* 0x000fe80003800200 */
[----:B------:R-:W-:Y:S05]  /*1bb0*/  @P4 BRA `(.L_x_31) ;  /* 0x0000000000044947 */ /* 0x000fea0003800000 */
[----:B------:R-:W-:Y:S05]  /*1bc0*/  BPT.TRAP 0x1 ;  /* 0x000000040000795c */ /* 0x000fea0000300000 */
.L_x_31:
[----:B------:R-:W-:Y:S05]  /*1bd0*/  BSYNC.RECONVERGENT B0 ;  /* 0x0000000000007941 */ /* 0x000fea0003800200 */
.L_x_30:
[----:B------:R-:W-:Y:S02]  /*1be0*/  UIADD3 UR13, UPT, UPT, UR6, 0x1, URZ ;  /* 0x00000001060d7890 */ /* 0x000fe4000fffe0ff */
[----:B------:R-:W-:Y:S02]  /*1bf0*/  ULEA UR16, UR6, UR4, 0xc ;  /* 0x0000000406107291 */ /* 0x000fe4000f8e60ff */
[----:B------:R-:W-:Y:S02]  /*1c00*/  UISETP.NE.AND UP0, UPT, UR13, 0xc, UPT ;  /* 0x0000000c0d00788c */ /* 0x000fe4000bf05270 */
[----:B------:R-:W-:Y:S02]  /*1c10*/  UIADD3 UR32, UP1, UPT, UR24, 0x80, URZ ;  /* 0x0000008018207890 */ /* 0x000fe4000ff3e0ff */
[----:B------:R-:W-:Y:S02]  /*1c20*/  USEL UR9, URZ, 0x1, UP0 ;  /* 0x00000001ff097887 */ /* 0x000fe40008000000 */
[----:B------:R-:W-:Y:S02]  /*1c30*/  USEL UR13, UR13, URZ, UP0 ;  /* 0x000000ff0d0d7287 */ /* 0x000fe40008000000 */
[----:B------:R-:W-:Y:S02]  /*1c40*/  USHF.L.U32 UR18, UR23, 0x5, URZ ;  /* 0x0000000517127899 */ /* 0x000fe400080006ff */
[----:B------:R-:W-:Y:S01]  /*1c50*/  ULEA UR8, UR13, UR4, 0x3 ;  /* 0x000000040d087291 */ /* 0x000fe2000f8e18ff */
[----:B------:R-:W-:Y:S01]  /*1c60*/  LOP3.LUT R17, R17, UR9, RZ, 0x3c, !PT ;  /* 0x0000000911117c12 */ /* 0x000fe2000f8e3cff */
[----:B------:R-:W-:Y:S02]  /*1c70*/  UIADD3 UR16, UPT, UPT, UR16, 0x6800, URZ ;  /* 0x0000680010107890 */ /* 0x000fe4000fffe0ff */
[----:B------:R-:W-:Y:S01]  /*1c80*/  UIADD3.X UR33, UPT, UPT, URZ, UR25, URZ, UP1, !UPT ;  /* 0x00000019ff217290 */ /* 0x000fe20008ffe4ff */
[----:B-1----:R-:W-:Y:S01]  /*1c90*/  SHF.L.U32 R2, R17, 0x1f, RZ ;  /* 0x0000001f11027819 */ /* 0x002fe200000006ff */
[----:B------:R-:W-:Y:S02]  /*1ca0*/  UIMAD UR5, UR6, 0x3000, UR4 ;  /* 0x00003000060578a4 */ /* 0x000fe4000f8e0204 */
[----:B------:R-:W-:Y:S01]  /*1cb0*/  UIADD3 UR30, UP0, UPT, UR24, 0x180, URZ ;  /* 0x00000180181e7890 */ /* 0x000fe2000ff1e0ff */
[----:B------:R1:W1:Y:S01]  /*1cc0*/  SYNCS.PHASECHK.TRANS64.TRYWAIT P0, [UR8+0x60], R2 ;  /* 0x00006002ff0075a7 */ /* 0x0002620008001108 */
[----:B------:R-:W-:Y:S01]  /*1cd0*/  UIADD3 UR8, UPT, UPT, UR5, 0x12800, URZ ;  /* 0x0001280005087890 */ /* 0x000fe2000fffe0ff */
[----:B------:R-:W-:Y:S01]  /*1ce0*/  UMOV UR28, 0x0 ;  /* 0x00000000001c7882 */ /* 0x000fe20000000000 */
[----:B------:R-:W-:Y:S01]  /*1cf0*/  UMOV UR29, 0x10000000 ;  /* 0x10000000001d7882 */ /* 0x000fe20000000000 */
[----:B------:R-:W-:Y:S01]  /*1d00*/  UMOV UR19, UR35 ;  /* 0x0000002300137c82 */ /* 0x000fe20008000000 */
[----:B------:R-:W-:Y:S01]  /*1d10*/  UMOV UR20, UR36 ;  /* 0x0000002400147c82 */ /* 0x000fe20008000000 */
[----:B------:R-:W-:Y:S01]  /*1d20*/  UIADD3.X UR31, UPT, UPT, URZ, UR25, URZ, UP0, !UPT ;  /* 0x00000019ff1f7290 */ /* 0x000fe200087fe4ff */
[----:B------:R1:W-:Y:S01]  /*1d30*/  UTMALDG.3D [UR16], [UR32], desc[UR28] ;  /* 0x00001c10200075b4 */ /* 0x0003e20008011000 */
[----:B------:R-:W-:Y:S01]  /*1d40*/  UIADD3 UR23, UPT, UPT, UR23, 0x1, URZ ;  /* 0x0000000117177890 */ /* 0x000fe2000fffe0ff */
[----:B------:R-:W-:Y:S01]  /*1d50*/  UMOV UR12, UR36 ;  /* 0x00000024000c7c82 */ /* 0x000fe20008000000 */
[----:B------:R-:W-:Y:S01]  /*1d60*/  UMOV UR9, UR17 ;  /* 0x0000001100097c82 */ /* 0x000fe20008000000 */
[----:B------:R-:W-:Y:S01]  /*1d70*/  UMOV UR10, UR18 ;  /* 0x00000012000a7c82 */ /* 0x000fe20008000000 */
[----:B------:R-:W-:Y:S03]  /*1d80*/  UISETP.NE.AND UP0, UPT, UR23, UR26, UPT ;  /* 0x0000001a1700728c */ /* 0x000fe6000bf05270 */
[----:B------:R1:W-:Y:S01]  /*1d90*/  UTMALDG.3D [UR8], [UR30], desc[UR28] ;  /* 0x00001c081e0075b4 */ /* 0x0003e20008011000 */
[----:B------:R-:W-:Y:S05]  /*1da0*/  UMOV UR6, UR13 ;  /* 0x0000000d00067c82 */ /* 0x000fea0008000000 */
[----:B------:R-:W-:Y:S05]  /*1db0*/  BRA.U UP0, `(.L_x_32) ;  /* 0xfffffffd005c7547 */ /* 0x000fea000b83ffff */
.L_x_27:
[C---:B-1----:R-:W-:Y:S01]  /*1dc0*/  LEA R2, R16.reuse, UR4, 0x3 ;  /* 0x0000000410027c11 */ /* 0x042fe2000f8e18ff */
[----:B------:R-:W-:Y:S01]  /*1dd0*/  NOP ;  /* 0x0000000000007918 */ /* 0x000fe20000000000 */
[----:B--2---:R-:W-:Y:S02]  /*1de0*/  SHF.L.U32 R3, R13, 0x1f, RZ ;  /* 0x0000001f0d037819 */ /* 0x004fe400000006ff */
[----:B------:R-:W-:Y:S02]  /*1df0*/  LEA R4, R16, UR4, 0x4 ;  /* 0x0000000410047c11 */ /* 0x000fe4000f8e20ff */
[----:B------:R-:W1:Y:S02]  /*1e00*/  SYNCS.PHASECHK.TRANS64.TRYWAIT P0, [R2+URZ+0x100], R3 ;  /* 0x00010003020075a7 */ /* 0x000e6400080011ff */
[----:B-1----:R-:W-:Y:S05]  /*1e10*/  @!P0 BRA `(.L_x_33) ;  /* 0x00000068000c8947 */ /* 0x002fea0003800000 */
.L_x_134:
[----:B------:R-:W2:Y:S01]  /*1e20*/  LDS.128 R4, [R4+0x190] ;  /* 0x0001900004047984 */ /* 0x000ea20000000c00 */
[----:B---3--:R-:W-:Y:S01]  /*1e30*/  ISETP.GE.AND P0, PT, R37, 0x1, PT ;  /* 0x000000012500780c */ /* 0x008fe20003f06270 */
[----:B-1----:R-:W-:Y:S01]  /*1e40*/  VIADD R2, R2, 0x110 ;  /* 0x0000011002027836 */ /* 0x002fe20000000000 */
[----:B------:R-:W-:Y:S01]  /*1e50*/  @!PT LDS RZ, [RZ] ;  /* 0x00000000fffff984 */ /* 0x000fe20000000800 */
[----:B------:R-:W-:Y:S01]  /*1e60*/  @!PT LDS RZ, [RZ] ;  /* 0x00000000fffff984 */ /* 0x000fe20000000800 */
[----:B------:R-:W-:Y:S01]  /*1e70*/  @!PT LDS RZ, [RZ] ;  /* 0x00000000fffff984 */ /* 0x000fe20000000800 */
[----:B------:R-:W-:Y:S01]  /*1e80*/  @!PT LDS RZ, [RZ] ;  /* 0x00000000fffff984 */ /* 0x000fe20000000800 */
[----:B------:R1:W-:Y:S06]  /*1e90*/  MEMBAR.ALL.CTA ;  /* 0x0000000000007992 */ /* 0x0003ec0000008000 */
[----:B-1----:R-:W1:Y:S01]  /*1ea0*/  FENCE.VIEW.ASYNC.S ;  /* 0x00000000000073c6 */ /* 0x002e620000000000 */
[----:B------:R-:W-:-:S04]  /*1eb0*/  PRMT R2, RZ, 0x654, R2 ;  /* 0x00000654ff027816 */ /* 0x000fc80000000002 */
[----:B-1----:R1:W-:Y:S01]  /*1ec0*/  SYNCS.ARRIVE.TRANS64.RED.A1T0 RZ, [R2+URZ], RZ ;  /* 0x000000ff02ff79a7 */ /* 0x0023e200081004ff */
[----:B--2---:R-:W-:-:S13]  /*1ed0*/  LOP3.LUT P2, RZ, R6, 0x1, RZ, 0xc0, !PT ;  /* 0x0000000106ff7812 */ /* 0x004fda000784c0ff */
[----:B------:R-:W-:Y:S01]  /*1ee0*/  @P2 SHF.R.U32.HI R3, RZ, 0x10, R5 ;  /* 0x00000010ff032819 */ /* 0x000fe20000011605 */
[----:B------:R-:W-:Y:S01]  /*1ef0*/  VOTEU.ANY UP0, P2 ;  /* 0x0000000000ff7886 */ /* 0x000fe20001000100 */
[----:B------:R-:W-:Y:S02]  /*1f00*/  @P2 MOV R10, R4 ;  /* 0x00000004000a2202 */ /* 0x000fe40000000f00 */
[----:B------:R-:W-:Y:S02]  /*1f10*/  @P2 R2UR.BROADCAST UR5, R3 ;  /* 0x00000000030522ca */ /* 0x000fe400008e0000 */
[----:B------:R-:W-:-:S11]  /*1f20*/  @P2 LOP3.LUT R9, R5, 0xffff, RZ, 0xc0, !PT ;  /* 0x0000ffff05092812 */ /* 0x000fd600078ec0ff */
[----:B------:R-:W-:Y:S01]  /*1f30*/  @UP0 UMOV UR36, UR5 ;  /* 0x0000000500240c82 */ /* 0x000fe20008000000 */
[----:B-1----:R-:W-:Y:S05]  /*1f40*/  @!P0 BRA `(.L_x_34) ;  /* 0x0000000000b88947 */ /* 0x002fea0003800000 */
[----:B------:R-:W4:Y:S01]  /*1f50*/  LDC.64 R4, c[0x0][0xb18] ;  /* 0x0002c600ff047b82 */ /* 0x000f220000000a00 */
[----:B------:R-:W-:-:S07]  /*1f60*/  ISETP.NE.AND P3, PT, R37, 0x1, PT ;  /* 0x000000012500780c */ /* 0x000fce0003f65270 */
[----:B------:R-:W1:Y:S08]  /*1f70*/  LDC.64 R6, c[0x0][0xb10] ;  /* 0x0002c400ff067b82 */ /* 0x000e700000000a00 */
[----:B------:R-:W2:Y:S08]  /*1f80*/  LDC R14, c[0x0][0xb20] ;  /* 0x0002c800ff0e7b82 */ /* 0x000eb00000000800 */
[----:B------:R-:W3:Y:S01]  /*1f90*/  LDC R15, c[0x0][0xb0c] ;  /* 0x0002c300ff0f7b82 */ /* 0x000ee20000000800 */
[----:B----4-:R-:W-:Y:S01]  /*1fa0*/  IMAD.HI.U32 R19, R0, R5, RZ ;  /* 0x0000000500137227 */ /* 0x010fe200078e00ff */
[----:B------:R-:W-:-:S03]  /*1fb0*/  ISETP.NE.AND P0, PT, R4, 0x1, PT ;  /* 0x000000010400780c */ /* 0x000fc60003f05270 */
[----:B------:R-:W-:-:S03]  /*1fc0*/  IMAD.HI.U32 R5, R9, R5, RZ ;  /* 0x0000000509057227 */ /* 0x000fc600078e00ff */
[----:B------:R-:W4:Y:S01]  /*1fd0*/  LDC.64 R2, c[0x0][0xb28] ;  /* 0x0002ca00ff027b82 */ /* 0x000f220000000a00 */
[----:B-1----:R-:W-:-:S04]  /*1fe0*/  IMAD.HI.U32 R20, R8, R6, RZ ;  /* 0x0000000608147227 */ /* 0x002fc800078e00ff */
[----:B------:R-:W-:Y:S01]  /*1ff0*/  IMAD.HI.U32 R21, R10, R6, RZ ;  /* 0x000000060a157227 */ /* 0x000fe200078e00ff */
[----:B------:R-:W-:Y:S02]  /*2000*/  SHF.R.U32.HI R20, RZ, R7, R20 ;  /* 0x00000007ff147219 */ /* 0x000fe40000011614 */
[-C--:B--2---:R-:W-:Y:S02]  /*2010*/  SHF.R.U32.HI R19, RZ, R14.reuse, R19 ;  /* 0x0000000eff137219 */ /* 0x084fe40000011613 */
[----:B------:R-:W-:Y:S02]  /*2020*/  SHF.R.U32.HI R5, RZ, R14, R5 ;  /* 0x0000000eff057219 */ /* 0x000fe40000011605 */
[----:B------:R-:W-:Y:S02]  /*2030*/  SEL R19, R0, R19, !P0 ;  /* 0x0000001300137207 */ /* 0x000fe40004000000 */
[----:B------:R-:W-:Y:S02]  /*2040*/  SHF.R.U32.HI R21, RZ, R7, R21 ;  /* 0x00000007ff157219 */ /* 0x000fe40000011615 */
[----:B---3--:R-:W-:-:S02]  /*2050*/  ISETP.NE.AND P1, PT, R15, 0x1, PT ;  /* 0x000000010f00780c */ /* 0x008fc40003f25270 */
[----:B------:R-:W-:Y:S02]  /*2060*/  SEL R5, R9, R5, !P0 ;  /* 0x0000000509057207 */ /* 0x000fe40004000000 */
[----:B------:R-:W-:Y:S02]  /*2070*/  SEL R20, R8, R20, !P1 ;  /* 0x0000001408147207 */ /* 0x000fe40004800000 */
[----:B------:R-:W-:Y:S01]  /*2080*/  SEL R21, R10, R21, !P1 ;  /* 0x000000150a157207 */ /* 0x000fe20004800000 */
[----:B----4-:R-:W-:-:S04]  /*2090*/  IMAD.HI.U32 R18, R19, R2, RZ ;  /* 0x0000000213127227 */ /* 0x010fc800078e00ff */
        /* <DEDUP_REMOVED lines=10> */
[----:B------:R-:W-:-:S04]  /*2140*/  @!P0 IMAD.HI.U32 R7, R21, R2, RZ ;  /* 0x0000000215078227 */ /* 0x000fc800078e00ff */
[----:B------:R-:W-:Y:S01]  /*2150*/  IMAD.MOV R2, RZ, RZ, -R6 ;  /* 0x000000ffff027224 */ /* 0x000fe200078e0a06 */
[----:B------:R-:W-:Y:S02]  /*2160*/  @!P0 SHF.R.U32.HI R3, RZ, R3, R7 ;  /* 0x00000003ff038219 */ /* 0x000fe40000011607 */
[----:B------:R-:W-:Y:S01]  /*2170*/  IADD3 R7, PT, PT, -R5, RZ, RZ ;  /* 0x000000ff05077210 */ /* 0x000fe20007ffe1ff */
[----:B------:R-:W-:Y:S01]  /*2180*/  IMAD R2, R37, R2, R5 ;  /* 0x0000000225027224 */ /* 0x000fe200078e0205 */
        /* <DEDUP_REMOVED lines=10> */
.L_x_34:
[----:B------:R-:W1:Y:S02]  /*2230*/  LDCU UR5, c[0x0][0xb30] ;  /* 0x00016600ff0577ac */ /* 0x000e640008000800 */
[----:B-1----:R-:W-:-:S09]  /*2240*/  UISETP.NE.AND UP0, UPT, UR5, 0x1, UPT ;  /* 0x000000010500788c */ /* 0x002fd2000bf05270 */
[----:B------:R-:W-:Y:S05]  /*2250*/  BRA.U UP0, `(.L_x_35) ;  /* 0x0000000100407547 */ /* 0x000fea000b800000 */
[----:B------:R-:W1:Y:S08]  /*2260*/  LDC.64 R4, c[0x0][0xb10] ;  /* 0x0002c400ff047b82 */ /* 0x000e700000000a00 */
[----:B------:R-:W2:Y:S08]  /*2270*/  LDC.64 R2, c[0x0][0xb18] ;  /* 0x0002c600ff027b82 */ /* 0x000eb00000000a00 */
[----:B------:R-:W3:Y:S08]  /*2280*/  LDC R6, c[0x0][0xb20] ;  /* 0x0002c800ff067b82 */ /* 0x000ef00000000800 */
[----:B------:R-:W4:Y:S01]  /*2290*/  LDC R7, c[0x0][0xb0c] ;  /* 0x0002c300ff077b82 */ /* 0x000f220000000800 */
[----:B-1----:R-:W-:-:S05]  /*22a0*/  IMAD.HI.U32 R4, R10, R4, RZ ;  /* 0x000000040a047227 */ /* 0x002fca00078e00ff */
[----:B------:R-:W-:Y:S01]  /*22b0*/  SHF.R.U32.HI R4, RZ, R5, R4 ;  /* 0x00000005ff047219 */ /* 0x000fe20000011604 */
[----:B--2---:R-:W-:Y:S01]  /*22c0*/  IMAD.HI.U32 R3, R9, R3, RZ ;  /* 0x0000000309037227 */ /* 0x004fe200078e00ff */
[----:B------:R-:W-:-:S04]  /*22d0*/  ISETP.NE.AND P0, PT, R2, 0x1, PT ;  /* 0x000000010200780c */ /* 0x000fc80003f05270 */
[----:B---3--:R-:W-:-:S04]  /*22e0*/  SHF.R.U32.HI R3, RZ, R6, R3 ;  /* 0x00000006ff037219 */ /* 0x008fc80000011603 */
[----:B------:R-:W-:Y:S02]  /*22f0*/  SEL R3, R9, R3, !P0 ;  /* 0x0000000309037207 */ /* 0x000fe40004000000 */
[----:B----4-:R-:W-:-:S04]  /*2300*/  ISETP.NE.AND P1, PT, R7, 0x1, PT ;  /* 0x000000010700780c */ /* 0x010fc80003f25270 */
[----:B------:R-:W-:-:S05]  /*2310*/  SEL R4, R10, R4, !P1 ;  /* 0x000000040a047207 */ /* 0x000fca0004800000 */
[----:B------:R-:W-:Y:S02]  /*2320*/  IMAD.IADD R5, R3, 0x1, -R4 ;  /* 0x0000000103057824 */ /* 0x000fe400078e0a04 */
[----:B------:R-:W-:Y:S02]  /*2330*/  IMAD.IADD R3, R4, 0x1, -R3 ;  /* 0x0000000104037824 */ /* 0x000fe400078e0a03 */
[----:B------:R-:W-:Y:S02]  /*2340*/  IMAD R10, R5, R7, R10 ;  /* 0x00000007050a7224 */ /* 0x000fe400078e020a */
[----:B------:R-:W-:-:S07]  /*2350*/  IMAD R9, R3, R2, R9 ;  /* 0x0000000203097224 */ /* 0x000fce00078e0209 */
.L_x_35:
[----:B------:R-:W-:Y:S01]  /*2360*/  VIADD R16, R16, 0x1 ;  /* 0x0000000110107836 */ /* 0x000fe20000000000 */
[----:B------:R-:W-:Y:S01]  /*2370*/  PLOP3.LUT P1, PT, PT, PT, PT, 0x80, 0x8 ;  /* 0x000000000008781c */ /* 0x000fe20003f2f070 */
[----:B------:R-:W-:Y:S02]  /*2380*/  IMAD.IADD R15, R10, 0x1, R87 ;  /* 0x000000010a0f7824 */ /* 0x000fe400078e0257 */
[----:B------:R-:W-:Y:S01]  /*2390*/  IMAD.IADD R14, R9, 0x1, R86 ;  /* 0x00000001090e7824 */ /* 0x000fe200078e0256 */
[----:B------:R-:W-:-:S04]  /*23a0*/  ISETP.NE.AND P0, PT, R16, 0x2, PT ;  /* 0x000000021000780c */ /* 0x000fc80003f05270 */
[----:B------:R-:W-:Y:S02]  /*23b0*/  SEL R2, RZ, 0x1, P0 ;  /* 0x00000001ff027807 */ /* 0x000fe40000000000 */
[----:B------:R-:W-:Y:S02]  /*23c0*/  SEL R16, R16, RZ, P0 ;  /* 0x000000ff10107207 */ /* 0x000fe40000000000 */
[----:B------:R-:W-:Y:S01]  /*23d0*/  LOP3.LUT R13, R13, R2, RZ, 0x3c, !PT ;  /* 0x000000020d0d7212 */ /* 0x000fe200078e3cff */
[----:B------:R-:W-:Y:S06]  /*23e0*/  @P2 BRA `(.L_x_36) ;  /* 0xfffffff000982947 */ /* 0x000fec000383ffff */
[----:B------:R-:W-:Y:S01]  /*23f0*/  UIADD3 UR4, UPT, UPT, UR4, 0x60, URZ ;  /* 0x0000006004047890 */ /* 0x000fe2000fffe0ff */
[----:B------:R-:W-:-:S03]  /*2400*/  SHF.L.U32 R2, R17, 0x1f, RZ ;  /* 0x0000001f11027819 */ /* 0x000fc600000006ff */
[----:B------:R-:W-:-:S09]  /*2410*/  ULEA UR5, UR13, UR4, 0x3 ;  /* 0x000000040d057291 */ /* 0x000fd2000f8e18ff */
[----:B------:R-:W1:Y:S02]  /*2420*/  SYNCS.PHASECHK.TRANS64.TRYWAIT P0, [UR5], R2 ;  /* 0x00000002ff0075a7 */ /* 0x000e640008001105 */
[----:B-1----:R-:W-:Y:S05]  /*2430*/  @!P0 BRA `(.L_x_37) ;  /* 0x0000006000988947 */ /* 0x002fea0003800000 */
.L_x_136:
[----:B------:R-:W-:-:S04]  /*2440*/  UIADD3 UR6, UPT, UPT, UR13, 0x1, URZ ;  /* 0x000000010d067890 */ /* 0x000fc8000fffe0ff */
[----:B------:R-:W-:-:S04]  /*2450*/  UISETP.NE.AND UP0, UPT, UR6, 0xc, UPT ;  /* 0x0000000c0600788c */ /* 0x000fc8000bf05270 */
[----:B------:R-:W-:Y:S02]  /*2460*/  USEL UR7, URZ, 0x1, UP0 ;  /* 0x00000001ff077887 */ /* 0x000fe40008000000 */
[----:B------:R-:W-:-:S04]  /*2470*/  USEL UR6, UR6, URZ, UP0 ;  /* 0x000000ff06067287 */ /* 0x000fc80008000000 */
[----:B------:R-:W-:Y:S01]  /*2480*/  ULEA UR5, UR6, UR4, 0x3 ;  /* 0x0000000406057291 */ /* 0x000fe2000f8e18ff */
[----:B-1----:R-:W-:-:S04]  /*2490*/  LOP3.LUT R2, R17, UR7, RZ, 0x3c, !PT ;  /* 0x0000000711027c12 */ /* 0x002fc8000f8e3cff */
[----:B------:R-:W-:-:S04]  /*24a0*/  SHF.L.U32 R3, R2, 0x1f, RZ ;  /* 0x0000001f02037819 */ /* 0x000fc800000006ff */
[----:B------:R-:W1:Y:S02]  /*24b0*/  SYNCS.PHASECHK.TRANS64.TRYWAIT P0, [UR5], R3 ;  /* 0x00000003ff0075a7 */ /* 0x000e640008001105 */
[----:B-1----:R-:W-:Y:S05]  /*24c0*/  @!P0 BRA `(.L_x_38) ;  /* 0x00000060008c8947 */ /* 0x002fea0003800000 */
.L_x_138:
[----:B------:R-:W-:-:S04]  /*24d0*/  UIADD3 UR6, UPT, UPT, UR6, 0x1, URZ ;  /* 0x0000000106067890 */ /* 0x000fc8000fffe0ff */
[----:B------:R-:W-:-:S04]  /*24e0*/  UISETP.NE.AND UP0, UPT, UR6, 0xc, UPT ;  /* 0x0000000c0600788c */ /* 0x000fc8000bf05270 */
[----:B------:R-:W-:Y:S02]  /*24f0*/  USEL UR7, URZ, 0x1, UP0 ;  /* 0x00000001ff077887 */ /* 0x000fe40008000000 */
[----:B------:R-:W-:-:S04]  /*2500*/  USEL UR6, UR6, URZ, UP0 ;  /* 0x000000ff06067287 */ /* 0x000fc80008000000 */
[----:B------:R-:W-:Y:S01]  /*2510*/  ULEA UR5, UR6, UR4, 0x3 ;  /* 0x0000000406057291 */ /* 0x000fe2000f8e18ff */
[----:B------:R-:W-:-:S04]  /*2520*/  LOP3.LUT R2, R2, UR7, RZ, 0x3c, !PT ;  /* 0x0000000702027c12 */ /* 0x000fc8000f8e3cff */
[----:B-1----:R-:W-:-:S04]  /*2530*/  SHF.L.U32 R3, R2, 0x1f, RZ ;  /* 0x0000001f02037819 */ /* 0x002fc800000006ff */
[----:B------:R-:W1:Y:S02]  /*2540*/  SYNCS.PHASECHK.TRANS64.TRYWAIT P0, [UR5], R3 ;  /* 0x00000003ff0075a7 */ /* 0x000e640008001105 */
[----:B-1----:R-:W-:Y:S05]  /*2550*/  @!P0 BRA `(.L_x_39) ;  /* 0x0000006000808947 */ /* 0x002fea0003800000 */
.L_x_140:
        /* <DEDUP_REMOVED lines=9> */
.L_x_142:
        /* <DEDUP_REMOVED lines=9> */
.L_x_144:
        /* <DEDUP_REMOVED lines=9> */
.L_x_146:
        /* <DEDUP_REMOVED lines=9> */
.L_x_148:
        /* <DEDUP_REMOVED lines=9> */
.L_x_150:
        /* <DEDUP_REMOVED lines=9> */
.L_x_152:
        /* <DEDUP_REMOVED lines=9> */
.L_x_154:
        /* <DEDUP_REMOVED lines=9> */
.L_x_156:
[----:B------:R-:W-:-:S04]  /*29e0*/  UIADD3 UR6, UPT, UPT, UR6, 0x1, URZ ;  /* 0x0000000106067890 */ /* 0x000fc8000fffe0ff */
[----:B------:R-:W-:-:S04]  /*29f0*/  UISETP.NE.AND UP0, UPT, UR6, 0xc, UPT ;  /* 0x0000000c0600788c */ /* 0x000fc8000bf05270 */
[----:B------:R-:W-:Y:S02]  /*2a00*/  USEL UR5, URZ, 0x1, UP0 ;  /* 0x00000001ff057887 */ /* 0x000fe40008000000 */
[----:B------:R-:W-:-:S04]  /*2a10*/  USEL UR6, UR6, URZ, UP0 ;  /* 0x000000ff06067287 */ /* 0x000fc80008000000 */
[----:B------:R-:W-:Y:S01]  /*2a20*/  ULEA UR6, UR6, UR4, 0x3 ;  /* 0x0000000406067291 */ /* 0x000fe2000f8e18ff */
[----:B------:R-:W-:-:S04]  /*2a30*/  LOP3.LUT R2, R2, UR5, RZ, 0x3c, !PT ;  /* 0x0000000502027c12 */ /* 0x000fc8000f8e3cff */
[----:B------:R-:W-:Y:S01]  /*2a40*/  SHF.L.U32 R2, R2, 0x1f, RZ ;  /* 0x0000001f02027819 */ /* 0x000fe200000006ff */
[----:B-1--4-:R-:W-:-:S07]  /*2a50*/  IMAD.U32 R0, RZ, RZ, UR6 ;  /* 0x00000006ff007e24 */ /* 0x012fce000f8e00ff */
.L_x_48:
[----:B-1----:R1:W2:Y:S02]  /*2a60*/  SYNCS.PHASECHK.TRANS64.TRYWAIT P0, [R0+URZ], R2 ;  /* 0x00000002000075a7 */ /* 0x0022a400080011ff */
[----:B--2---:R-:W-:Y:S05]  /*2a70*/  @!P0 NANOSLEEP.SYNCS 0x989680 ;  /* 0x009896800000895d */ /* 0x004fea0003900000 */
[----:B------:R-:W2:Y:S02]  /*2a80*/  @!P0 SYNCS.PHASECHK.TRANS64 P0, [R0+URZ], R2 ;  /* 0x00000002000085a7 */ /* 0x000ea400080010ff */
[----:B--2---:R-:W-:Y:S05]  /*2a90*/  @P0 EXIT ;  /* 0x000000000000094d */ /* 0x004fea0003800000 */
[----:B------:R-:W-:Y:S05]  /*2aa0*/  BRA `(.L_x_48) ;  /* 0xfffffffc00ec7947 */ /* 0x000fea000383ffff */
.L_x_18:
[----:B------:R-:W-:-:S04]  /*2ab0*/  UISETP.NE.AND UP1, UPT, UR37, URZ, UPT ;  /* 0x000000ff2500728c */ /* 0x000fc8000bf25270 */
[----:B------:R-:W-:-:S09]  /*2ac0*/  UISETP.NE.OR UP1, UPT, UR8, 0x1, UP1 ;  /* 0x000000010800788c */ /* 0x000fd20008f25670 */
[----:B------:R-:W-:Y:S05]  /*2ad0*/  BRA.U UP1, `(.L_x_49) ;  /* 0x0000000501487547 */ /* 0x000fea000b800000 */
[----:B------:R-:W-:Y:S01]  /*2ae0*/  ISETP.NE.AND P2, PT, R2, RZ, PT ;  /* 0x000000ff0200720c */ /* 0x000fe20003f45270 */
[----:B------:R-:W-:Y:S01]  /*2af0*/  IMAD.MOV.U32 R12, RZ, RZ, 0x1 ;  /* 0x00000001ff0c7424 */ /* 0x000fe200078e00ff */
[----:B------:R-:W-:Y:S02]  /*2b00*/  CS2R R10, SRZ ;  /* 0x00000000000a7805 */ /* 0x000fe4000001ff00 */
[----:B------:R-:W-:Y:S01]  /*2b10*/  CS2R R8, SRZ ;  /* 0x0000000000087805 */ /* 0x000fe2000001ff00 */
[----:B------:R-:W-:Y:S01]  /*2b20*/  UMOV UR4, 0x400 ;  /* 0x0000040000047882 */ /* 0x000fe20000000000 */
[----:B------:R-:W-:Y:S01]  /*2b30*/  UMOV UR6, URZ ;  /* 0x000000ff00067c82 */ /* 0x000fe20008000000 */
[----:B------:R-:W-:-:S12]  /*2b40*/  ULEA UR37, UR37, UR4, 0x18 ;  /* 0x0000000425257291 */ /* 0x000fd8000f8ec0ff */
.L_x_53:
[----:B------:R-:W-:Y:S02]  /*2b50*/  LEA R0, R8, UR37, 0x3 ;  /* 0x0000002508007c11 */ /* 0x000fe4000f8e18ff */
[----:B------:R-:W-:-:S03]  /*2b60*/  SHF.L.U32 R4, R9, 0x1f, RZ ;  /* 0x0000001f09047819 */ /* 0x000fc600000006ff */
[----:B------:R-:W-:Y:S01]  /*2b70*/  VIADD R5, R0, 0x170 ;  /* 0x0000017000057836 */ /* 0x000fe20000000000 */
[----:B------:R-:W1:Y:S02]  /*2b80*/  SYNCS.PHASECHK.TRANS64.TRYWAIT P0, [R0+URZ+0x160], R4 ;  /* 0x00016004000075a7 */ /* 0x000e6400080011ff */
[----:B-1----:R-:W-:Y:S05]  /*2b90*/  @!P0 BRA `(.L_x_50) ;  /* 0x0000005c00c88947 */ /* 0x002fea0003800000 */
.L_x_157:
[----:B------:R-:W-:Y:S01]  /*2ba0*/  ULEA UR5, UR6, UR37, 0x3 ;  /* 0x0000002506057291 */ /* 0x000fe2000f8e18ff */
[----:B-1----:R-:W-:Y:S01]  /*2bb0*/  PRMT R0, RZ, 0x654, R5 ;  /* 0x00000654ff007816 */ /* 0x002fe20000000005 */
[----:B------:R-:W-:Y:S01]  /*2bc0*/  @!P2 IMAD.MOV.U32 R4, RZ, RZ, 0x10 ;  /* 0x00000010ff04a424 */ /* 0x000fe200078e00ff */
[----:B------:R-:W-:Y:S01]  /*2bd0*/  SHF.L.U32 R5, R12, 0x1f, RZ ;  /* 0x0000001f0c057819 */ /* 0x000fe200000006ff */
[----:B------:R-:W-:Y:S01]  /*2be0*/  UIADD3 UR4, UPT, UPT, UR5, 0x100, URZ ;  /* 0x0000010005047890 */ /* 0x000fe2000fffe0ff */
[----:B------:R1:W-:Y:S05]  /*2bf0*/  SYNCS.ARRIVE.TRANS64.RED.A1T0 RZ, [R0+URZ], RZ ;  /* 0x000000ff00ff79a7 */ /* 0x0003ea00081004ff */
[----:B------:R-:W-:Y:S01]  /*2c00*/  IMAD.U32 R6, RZ, RZ, UR4 ;  /* 0x00000004ff067e24 */ /* 0x000fe2000f8e00ff */
[----:B------:R-:W2:Y:S04]  /*2c10*/  SYNCS.PHASECHK.TRANS64.TRYWAIT P0, [UR5+0x110], R5 ;  /* 0x00011005ff0075a7 */ /* 0x000ea80008001105 */
[----:B------:R-:W-:Y:S01]  /*2c20*/  PRMT R6, R2, 0x654, R6 ;  /* 0x0000065402067816 */ /* 0x000fe20000000006 */
[----:B-12---:R-:W-:Y:S06]  /*2c30*/  @!P0 BRA `(.L_x_51) ;  /* 0x0000005c00b48947 */ /* 0x006fec0003800000 */
.L_x_159:
[----:B------:R-:W-:Y:S01]  /*2c40*/  ULEA UR4, UR6, UR37, 0x4 ;  /* 0x0000002506047291 */ /* 0x000fe2000f8e20ff */
[----:B------:R-:W-:Y:S01]  /*2c50*/  SEL R3, R6, R3, !P2 ;  /* 0x0000000306037207 */ /* 0x000fe20005000000 */
[----:B------:R-:W-:Y:S01]  /*2c60*/  UIADD3 UR5, UPT, UPT, UR5, 0x100, URZ ;  /* 0x0000010005057890 */ /* 0x000fe2000fffe0ff */
[----:B-1----:R-:W-:Y:S01]  /*2c70*/  LEA R0, R11, UR37, 0x3 ;  /* 0x000000250b007c11 */ /* 0x002fe2000f8e18ff */
[----:B------:R-:W-:Y:S01]  /*2c80*/  UIADD3 UR4, UPT, UPT, UR4, 0x190, URZ ;  /* 0x0000019004047890 */ /* 0x000fe2000fffe0ff */
[----:B------:R1:W-:Y:S01]  /*2c90*/  @!P2 SYNCS.ARRIVE.TRANS64.RED RZ, [R3+URZ], R4 ;  /* 0x0000000403ffa9a7 */ /* 0x0003e200080004ff */
[----:B------:R-:W-:Y:S01]  /*2ca0*/  UIADD3 UR6, UPT, UPT, UR6, 0x1, URZ ;  /* 0x0000000106067890 */ /* 0x000fe2000fffe0ff */
[----:B------:R-:W-:-:S03]  /*2cb0*/  VIADD R8, R8, 0x1 ;  /* 0x0000000108087836 */ /* 0x000fc60000000000 */
[----:B------:R-:W-:Y:S02]  /*2cc0*/  UISETP.NE.AND UP0, UPT, UR6, 0x2, UPT ;  /* 0x000000020600788c */ /* 0x000fe4000bf05270 */
[----:B------:R-:W-:Y:S01]  /*2cd0*/  ISETP.NE.AND P0, PT, R8, 0x2, PT ;  /* 0x000000020800780c */ /* 0x000fe20003f05270 */
[----:B------:R-:W-:Y:S06]  /*2ce0*/  UGETNEXTWORKID.BROADCAST [UR4], [UR5] ;  /* 0x00000000040073ca */ /* 0x000fec0008000100 */
[----:B------:R-:W-:Y:S02]  /*2cf0*/  USEL UR4, URZ, 0x1, UP0 ;  /* 0x00000001ff047887 */ /* 0x000fe40008000000 */
[----:B------:R-:W-:-:S04]  /*2d00*/  USEL UR6, UR6, URZ, UP0 ;  /* 0x000000ff06067287 */ /* 0x000fc80008000000 */
[----:B------:R-:W-:Y:S02]  /*2d10*/  LOP3.LUT R12, R12, UR4, RZ, 0x3c, !PT ;  /* 0x000000040c0c7c12 */ /* 0x000fe4000f8e3cff */
[----:B-1----:R-:W-:-:S04]  /*2d20*/  SHF.L.U32 R4, R10, 0x1f, RZ ;  /* 0x0000001f0a047819 */ /* 0x002fc800000006ff */
[----:B------:R-:W1:Y:S02]  /*2d30*/  SYNCS.PHASECHK.TRANS64.TRYWAIT P1, [R0+URZ+0x100], R4 ;  /* 0x00010004000075a7 */ /* 0x000e6400080211ff */
[----:B-1----:R-:W-:Y:S05]  /*2d40*/  @!P1 BRA `(.L_x_52) ;  /* 0x0000005c00889947 */ /* 0x002fea0003800000 */
.L_x_160:
[C---:B-1----:R-:W-:Y:S01]  /*2d50*/  LEA R4, R11.reuse, UR37, 0x4 ;  /* 0x000000250b047c11 */ /* 0x042fe2000f8e20ff */
[----:B------:R-:W-:Y:S01]  /*2d60*/  VIADD R0, R0, 0x110 ;  /* 0x0000011000007836 */ /* 0x000fe20000000000 */
[----:B------:R-:W-:Y:S01]  /*2d70*/  SEL R8, R8, RZ, P0 ;  /* 0x000000ff08087207 */ /* 0x000fe20000000000 */
[----:B------:R-:W-:-:S03]  /*2d80*/  VIADD R11, R11, 0x1 ;  /* 0x000000010b0b7836 */ /* 0x000fc60000000000 */
[----:B------:R-:W1:Y:S01]  /*2d90*/  LDS.128 R4, [R4+0x190] ;  /* 0x0001900004047984 */ /* 0x000e620000000c00 */
[----:B------:R-:W-:Y:S02]  /*2da0*/  PRMT R0, RZ, 0x654, R0 ;  /* 0x00000654ff007816 */ /* 0x000fe40000000000 */
[C---:B------:R-:W-:Y:S01]  /*2db0*/  ISETP.NE.AND P1, PT, R11.reuse, 0x2, PT ;  /* 0x000000020b00780c */ /* 0x040fe20003f25270 */
[----:B------:R-:W-:Y:S01]  /*2dc0*/  @!PT LDS RZ, [RZ] ;  /* 0x00000000fffff984 */ /* 0x000fe20000000800 */
[----:B------:R-:W-:Y:S01]  /*2dd0*/  @!PT LDS RZ, [RZ] ;  /* 0x00000000fffff984 */ /* 0x000fe20000000800 */
[----:B------:R-:W-:Y:S01]  /*2de0*/  @!PT LDS RZ, [RZ] ;  /* 0x00000000fffff984 */ /* 0x000fe20000000800 */
[----:B------:R-:W-:Y:S01]  /*2df0*/  @!PT LDS RZ, [RZ] ;  /* 0x00000000fffff984 */ /* 0x000fe20000000800 */
[----:B------:R2:W-:Y:S06]  /*2e00*/  MEMBAR.ALL.CTA ;  /* 0x0000000000007992 */ /* 0x0005ec0000008000 */
[----:B--2---:R-:W2:Y:S01]  /*2e10*/  FENCE.VIEW.ASYNC.S ;  /* 0x00000000000073c6 */ /* 0x004ea20000000000 */
[----:B------:R-:W-:Y:S01]  /*2e20*/  SEL R11, R11, RZ, P1 ;  /* 0x000000ff0b0b7207 */ /* 0x000fe20000800000 */
[----:B--2---:R2:W-:Y:S01]  /*2e30*/  SYNCS.ARRIVE.TRANS64.RED.A1T0 RZ, [R0+URZ], RZ ;  /* 0x000000ff00ff79a7 */ /* 0x0045e200081004ff */
[----:B-1----:R-:W-:-:S02]  /*2e40*/  LOP3.LUT P3, RZ, R6, 0x1, RZ, 0xc0, !PT ;  /* 0x0000000106ff7812 */ /* 0x002fc4000786c0ff */
[----:B------:R-:W-:-:S04]  /*2e50*/  SEL R4, RZ, 0x1, P1 ;  /* 0x00000001ff047807 */ /* 0x000fc80000800000 */
[----:B------:R-:W-:Y:S02]  /*2e60*/  LOP3.LUT R10, R10, R4, RZ, 0x3c, !PT ;  /* 0x000000040a0a7212 */ /* 0x000fe400078e3cff */
[----:B--2---:R-:W-:-:S04]  /*2e70*/  SEL R0, RZ, 0x1, P0 ;  /* 0x00000001ff007807 */ /* 0x004fc80000000000 */
[----:B------:R-:W-:Y:S01]  /*2e80*/  LOP3.LUT R9, R9, R0, RZ, 0x3c, !PT ;  /* 0x0000000009097212 */ /* 0x000fe200078e3cff */
[----:B------:R-:W-:Y:S06]  /*2e90*/  @P3 BRA `(.L_x_53) ;  /* 0xfffffffc002c3947 */ /* 0x000fec000383ffff */
[----:B------:R-:W-:Y:S01]  /*2ea0*/  ULEA UR5, UR6, UR37, 0x3 ;  /* 0x0000002506057291 */ /* 0x000fe2000f8e18ff */
[----:B------:R-:W-:-:S08]  /*2eb0*/  SHF.L.U32 R2, R12, 0x1f, RZ ;  /* 0x0000001f0c027819 */ /* 0x000fd000000006ff */
[----:B------:R-:W1:Y:S02]  /*2ec0*/  SYNCS.PHASECHK.TRANS64 P0, [UR5+0x110], R2 ;  /* 0x00011002ff0075a7 */ /* 0x000e640008001005 */
[----:B-1----:R-:W-:Y:S05]  /*2ed0*/  @P0 BRA `(.L_x_54) ;  /* 0x0000000000080947 */ /* 0x002fea0003800000 */
[----:B------:R-:W1:Y:S02]  /*2ee0*/  SYNCS.PHASECHK.TRANS64.TRYWAIT P0, [UR5+0x110], R2 ;  /* 0x00011002ff0075a7 */ /* 0x000e640008001105 */
[----:B-1----:R-:W-:Y:S05]  /*2ef0*/  @!P0 BRA `(.L_x_55) ;  /* 0x0000005c00308947 */ /* 0x002fea0003800000 */
.L_x_54:
[----:B------:R-:W-:-:S04]  /*2f00*/  UIADD3 UR4, UPT, UPT, UR6, 0x1, URZ ;  /* 0x0000000106047890 */ /* 0x000fc8000fffe0ff */
[----:B------:R-:W-:-:S04]  /*2f10*/  UISETP.NE.AND UP0, UPT, UR4, 0x2, UPT ;  /* 0x000000020400788c */ /* 0x000fc8000bf05270 */
[----:B------:R-:W-:Y:S02]  /*2f20*/  USEL UR7, URZ, 0x1, UP0 ;  /* 0x00000001ff077887 */ /* 0x000fe40008000000 */
[----:B------:R-:W-:-:S04]  /*2f30*/  USEL UR4, UR4, URZ, UP0 ;  /* 0x000000ff04047287 */ /* 0x000fc80008000000 */
[----:B------:R-:W-:Y:S01]  /*2f40*/  ULEA UR4, UR4, UR37, 0x3 ;  /* 0x0000002504047291 */ /* 0x000fe2000f8e18ff */
[----:B-1----:R-:W-:-:S04]  /*2f50*/  LOP3.LUT R2, R12, UR7, RZ, 0x3c, !PT ;  /* 0x000000070c027c12 */ /* 0x002fc8000f8e3cff */
[----:B------:R-:W-:-:S04]  /*2f60*/  SHF.L.U32 R0, R2, 0x1f, RZ ;  /* 0x0000001f02007819 */ /* 0x000fc800000006ff */
[----:B------:R-:W1:Y:S02]  /*2f70*/  SYNCS.PHASECHK.TRANS64 P0, [UR4+0x110], R0 ;  /* 0x00011000ff0075a7 */ /* 0x000e640008001004 */
[----:B-1----:R-:W-:Y:S05]  /*2f80*/  @P0 EXIT ;  /* 0x000000000000094d */ /* 0x002fea0003800000 */
[----:B------:R-:W-:Y:S02]  /*2f90*/  SHF.L.U32 R2, R2, 0x1f, RZ ;  /* 0x0000001f02027819 */ /* 0x000fe400000006ff */
[----:B------:R-:W-:-:S07]  /*2fa0*/  MOV R0, UR4 ;  /* 0x0000000400007c02 */ /* 0x000fce0008000f00 */
.L_x_56:
[----:B-1----:R1:W2:Y:S02]  /*2fb0*/  SYNCS.PHASECHK.TRANS64.TRYWAIT P0, [R0+URZ+0x110], R2 ;  /* 0x00011002000075a7 */ /* 0x0022a400080011ff */
[----:B--2---:R-:W-:Y:S05]  /*2fc0*/  @!P0 NANOSLEEP.SYNCS 0x989680 ;  /* 0x009896800000895d */ /* 0x004fea0003900000 */
[----:B------:R-:W2:Y:S02]  /*2fd0*/  @!P0 SYNCS.PHASECHK.TRANS64 P0, [R0+URZ+0x110], R2 ;  /* 0x00011002000085a7 */ /* 0x000ea400080010ff */
[----:B--2---:R-:W-:Y:S05]  /*2fe0*/  @P0 EXIT ;  /* 0x000000000000094d */ /* 0x004fea0003800000 */
[----:B------:R-:W-:Y:S05]  /*2ff0*/  BRA `(.L_x_56) ;  /* 0xfffffffc00ec7947 */ /* 0x000fea000383ffff */
.L_x_49:
[----:B------:R-:W-:-:S09]  /*3000*/  UISETP.NE.AND UP1, UPT, UR8, URZ, UPT ;  /* 0x000000ff0800728c */ /* 0x000fd2000bf25270 */
[----:B------:R-:W-:Y:S05]  /*3010*/  BRA.U UP1, `(.L_x_57) ;  /* 0x0000000d01907547 */ /* 0x000fea000b800000 */
[----:B------:R-:W-:Y:S01]  /*3020*/  UMOV UR4, 0x40 ;  /* 0x0000004000047882 */ /* 0x000fe20000000000 */
[----:B------:R-:W-:Y:S01]  /*3030*/  NOP ;  /* 0x0000000000007918 */ /* 0x000fe20000000000 */
[----:B------:R-:W-:Y:S01]  /*3040*/  ULEA UR4, UR37, UR4, 0x18 ;  /* 0x0000000425047291 */ /* 0x000fe2000f8ec0ff */
[----:B------:R-:W-:Y:S02]  /*3050*/  UMOV UR5, 0x400 ;  /* 0x0000040000057882 */ /* 0x000fe40000000000 */
[----:B------:R-:W-:-:S06]  /*3060*/  ULEA UR37, UR37, UR5, 0x18 ;  /* 0x0000000525257291 */ /* 0x000fcc000f8ec0ff */
[----:B------:R-:W1:Y:S02]  /*3070*/  LDS.U8 R0, [UR4+0x1c] ;  /* 0x00001c04ff007984 */ /* 0x000e640008000000 */
[----:B-1----:R-:W-:-:S13]  /*3080*/  ISETP.NE.AND P0, PT, R0, RZ, PT ;  /* 0x000000ff0000720c */ /* 0x002fda0003f05270 */
[----:B------:R-:W-:Y:S05]  /*3090*/  @P0 BRA `(.L_x_58) ;  /* 0x0000000000580947 */ /* 0x000fea0003800000 */
[----:B------:R-:W-:-:S13]  /*30a0*/  ELECT P0, URZ, PT ;  /* 0x0000000000ff782f */ /* 0x000fda0003800000 */
[----:B------:R-:W-:Y:S05]  /*30b0*/  @!P0 BRA `(.L_x_59) ;  /* 0x0000000000608947 */ /* 0x000fea0003800000 */
[----:B------:R-:W-:Y:S01]  /*30c0*/  UMOV UR5, 0x10 ;  /* 0x0000001000057882 */ /* 0x000fe20000000000 */
[----:B------:R-:W-:Y:S01]  /*30d0*/  HFMA2 R0, -RZ, RZ, 0, 5.9604644775390625e-08 ;  /* 0x00000001ff007431 */ /* 0x000fe200000001ff */
[----:B------:R-:W-:-:S03]  /*30e0*/  MOV R2, 0xffff ;  /* 0x0000ffff00027802 */ /* 0x000fc60000000f00 */
[----:B------:R-:W-:Y:S04]  /*30f0*/  DEPBAR.LE SB1, 0x36 ;  /* 0x00009d800000791a */ /* 0x000fe80000000000 */
[----:B------:R-:W1:Y:S02]  /*3100*/  UTCATOMSWS.FIND_AND_SET.ALIGN UP0, UR5, UR5 ;  /* 0x00000005000575e3 */ /* 0x000e640008000800 */
[----:B-1----:R-:W-:Y:S01]  /*3110*/  MOV R3, UR5 ;  /* 0x0000000500037c02 */ /* 0x002fe20008000f00 */
[----:B------:R-:W-:Y:S06]  /*3120*/  BRA.U UP0, `(.L_x_60) ;  /* 0x0000000100187547 */ /* 0x000fec000b800000 */
.L_x_61:
[----:B------:R-:W-:Y:S05]  /*3130*/  NANOSLEEP 0x64 ;  /* 0x000000640000795d */ /* 0x000fea0003800000 */
[----:B------:R-:W-:-:S05]  /*3140*/  UMOV UR5, 0x10 ;  /* 0x0000001000057882 */ /* 0x000fca0000000000 */
[----:B------:R-:W-:Y:S04]  /*3150*/  DEPBAR.LE SB1, 0x36 ;  /* 0x00009d800000791a */ /* 0x000fe80000000000 */
[----:B------:R-:W1:Y:S02]  /*3160*/  UTCATOMSWS.FIND_AND_SET.ALIGN UP0, UR5, UR5 ;  /* 0x00000005000575e3 */ /* 0x000e640008000800 */
[----:B-1----:R-:W-:Y:S01]  /*3170*/  MOV R3, UR5 ;  /* 0x0000000500037c02 */ /* 0x002fe20008000f00 */
[----:B------:R-:W-:Y:S05]  /*3180*/  BRA.U !UP0, `(.L_x_61) ;  /* 0xfffffffd08e87547 */ /* 0x000fea000b83ffff */
.L_x_60:
[-C--:B------:R-:W-:Y:S02]  /*3190*/  SHF.L.U32 R2, R2, R3.reuse, RZ ;  /* 0x0000000302027219 */ /* 0x080fe400000006ff */
[----:B------:R-:W-:Y:S01]  /*31a0*/  SHF.L.U32 R0, R0, R3, RZ ;  /* 0x0000000300007219 */ /* 0x000fe200000006ff */
[----:B------:R-:W-:Y:S02]  /*31b0*/  IMAD.SHL.U32 R3, R3, 0x20, RZ ;  /* 0x0000002003037824 */ /* 0x000fe400078e00ff */
[----:B------:R1:W-:Y:S04]  /*31c0*/  ATOMS.OR RZ, [UR4+0x14], R2 ;  /* 0x00001402ffff798c */ /* 0x0003e8000b000004 */
[----:B------:R1:W-:Y:S04]  /*31d0*/  ATOMS.OR RZ, [UR4+0x18], R0 ;  /* 0x00001800ffff798c */ /* 0x0003e8000b000004 */
[----:B------:R1:W-:Y:S01]  /*31e0*/  STS [UR37+0x1b0], R3 ;  /* 0x0001b003ff007988 */ /* 0x0003e20008000825 */
[----:B------:R-:W-:Y:S05]  /*31f0*/  BRA `(.L_x_59) ;  /* 0x0000000000107947 */ /* 0x000fea0003800000 */
.L_x_58:
[----:B------:R-:W-:Y:S02]  /*3200*/  MOV R0, 0xffffffff ;  /* 0xffffffff00007802 */ /* 0x000fe40000000f00 */
[----:B------:R-:W-:-:S03]  /*3210*/  MOV R2, 0x3240 ;  /* 0x0000324000027802 */ /* 0x000fc60000000f00 */
[----:B------:R1:W-:Y:S04]  /*3220*/  STS [UR37+0x1b0], R0 ;  /* 0x0001b000ff007988 */ /* 0x0003e80008000825 */
[----:B-1-3-5:R-:W-:Y:S05]  /*3230*/  CALL.REL.NOINC `($__internal_1_$__cuda_sm10x_tcgen05_guardrail_trap_phase_invalid_during_alloc) ;  /* 0x0000006000347944 */ /* 0x02afea0003c00000 */
.L_x_59:
[----:B------:R-:W-:Y:S05]  /*3240*/  WARPSYNC.ALL ;  /* 0x0000000000007948 */ /* 0x000fea0003800000 */
[----:B------:R-:W2:Y:S01]  /*3250*/  S2UR UR9, SR_CgaCtaId ;  /* 0x00000000000979c3 */ /* 0x000ea20000008800 */
[----:B------:R-:W-:Y:S01]  /*3260*/  UMOV UR4, 0x400 ;  /* 0x0000040000047882 */ /* 0x000fe20000000000 */
[----:B------:R-:W-:-:S06]  /*3270*/  NOP ;  /* 0x0000000000007918 */ /* 0x000fcc0000000000 */
[----:B------:R-:W-:Y:S06]  /*3280*/  BAR.ARV 0x6, 0xa0 ;  /* 0x0182800000007b1d */ /* 0x000fec0000002000 */
[----:B------:R-:W4:Y:S01]  /*3290*/  LDCU UR5, c[0x0][0x38c] ;  /* 0x00007180ff0577ac */ /* 0x000f220008000800 */
[----:B------:R-:W-:Y:S01]  /*32a0*/  IMAD.MOV.U32 R11, RZ, RZ, 0x1 ;  /* 0x00000001ff0b7424 */ /* 0x000fe200078e00ff */
[----:B------:R-:W-:Y:S01]  /*32b0*/  CS2R R8, SRZ ;  /* 0x0000000000087805 */ /* 0x000fe2000001ff00 */
[----:B------:R-:W-:Y:S01]  /*32c0*/  IMAD.MOV.U32 R10, RZ, RZ, RZ ;  /* 0x000000ffff0a7224 */ /* 0x000fe200078e00ff */
[----:B------:R-:W-:Y:S01]  /*32d0*/  UMOV UR12, URZ ;  /* 0x000000ff000c7c82 */ /* 0x000fe20008000000 */
[----:B------:R-:W-:Y:S01]  /*32e0*/  UMOV UR11, URZ ;  /* 0x000000ff000b7c82 */ /* 0x000fe20008000000 */
[----:B------:R-:W-:Y:S01]  /*32f0*/  UMOV UR24, 0x0 ;  /* 0x0000000000187882 */ /* 0x000fe20000000000 */
[----:B------:R-:W-:Y:S01]  /*3300*/  UMOV UR25, 0x4300490 ;  /* 0x0430049000197882 */ /* 0x000fe20000000000 */
[----:B------:R-:W-:Y:S01]  /*3310*/  UMOV UR20, 0x0 ;  /* 0x0000000000147882 */ /* 0x000fe20000000000 */
[----:B------:R-:W-:Y:S01]  /*3320*/  UMOV UR21, 0x4300490 ;  /* 0x0430049000157882 */ /* 0x000fe20000000000 */
[----:B--2---:R-:W-:Y:S01]  /*3330*/  ULEA UR9, UR9, UR4, 0x18 ;  /* 0x0000000409097291 */ /* 0x004fe2000f8ec0ff */
[----:B------:R-:W2:Y:S03]  /*3340*/  LDCU UR4, c[0x0][0x38c] ;  /* 0x00007180ff0477ac */ /* 0x000ea60008000800 */
[----:B------:R-:W-:-:S02]  /*3350*/  UIADD3 UR10, UPT, UPT, UR9, 0x6800, URZ ;  /* 0x00006800090a7890 */ /* 0x000fc4000fffe0ff */
[----:B----4-:R-:W-:-:S03]  /*3360*/  UISETP.GE.AND UP3, UPT, UR5, 0x1, UPT ;  /* 0x000000010500788c */ /* 0x010fc6000bf66270 */
[----:B-1----:R-:W1:Y:S01]  /*3370*/  LDS R0, [UR9+0x1b0] ;  /* 0x0001b009ff007984 */ /* 0x002e620008000800 */
[----:B------:R-:W-:-:S04]  /*3380*/  USHF.R.U32.HI UR10, URZ, 0x4, UR10 ;  /* 0x00000004ff0a7899 */ /* 0x000fc8000801160a */
[----:B------:R-:W-:-:S04]  /*3390*/  ULOP3.LUT UR10, UR10, 0x3fff, URZ, 0xc0, !UPT ;  /* 0x00003fff0a0a7892 */ /* 0x000fc8000f8ec0ff */
[----:B------:R-:W-:Y:S02]  /*33a0*/  ULOP3.LUT UR10, UR10, 0x10000, URZ, 0xfc, !UPT ;  /* 0x000100000a0a7892 */ /* 0x000fe4000f8efcff */
[----:B--2---:R-:W-:-:S04]  /*33b0*/  UIADD3 UR4, UPT, UPT, UR4, 0x1f, URZ ;  /* 0x0000001f04047890 */ /* 0x004fc8000fffe0ff */
[----:B------:R-:W-:-:S04]  /*33c0*/  USHF.R.S32.HI UR8, URZ, 0x1f, UR4 ;  /* 0x0000001fff087899 */ /* 0x000fc80008011404 */
[----:B------:R-:W-:Y:S02]  /*33d0*/  ULEA.HI UR8, UR8, UR4, URZ, 0x5 ;  /* 0x0000000408087291 */ /* 0x000fe4000f8f28ff */
[----:B------:R-:W-:Y:S02]  /*33e0*/  UIADD3 UR4, UPT, UPT, UR9, 0x12800, URZ ;  /* 0x0001280009047890 */ /* 0x000fe4000fffe0ff */
[----:B------:R-:W-:Y:S02]  /*33f0*/  USHF.R.S32.HI UR8, URZ, 0x5, UR8 ;  /* 0x00000005ff087899 */ /* 0x000fe40008011408 */
[----:B------:R-:W-:Y:S02]  /*3400*/  USHF.R.U32.HI UR4, URZ, 0x4, UR4 ;  /* 0x00000004ff047899 */ /* 0x000fe40008011604 */
[----:B------:R-:W-:Y:S02]  /*3410*/  UISETP.LT.AND UP0, UPT, UR8, 0x1, UPT ;  /* 0x000000010800788c */ /* 0x000fe4000bf01270 */
[----:B------:R-:W-:-:S02]  /*3420*/  ULOP3.LUT UR4, UR4, 0x3fff, URZ, 0xc0, !UPT ;  /* 0x00003fff04047892 */ /* 0x000fc4000f8ec0ff */
[----:B------:R-:W-:Y:S02]  /*3430*/  USEL UR16, UR8, 0x1, !UP0 ;  /* 0x0000000108107887 */ /* 0x000fe4000c000000 */
[----:B------:R-:W-:Y:S02]  /*3440*/  ULOP3.LUT UR4, UR4, 0x10000, URZ, 0xfc, !UPT ;  /* 0x0001000004047892 */ /* 0x000fe4000f8efcff */
[----:B------:R-:W-:Y:S01]  /*3450*/  UIADD3 UR16, UPT, UPT, -UR16, URZ, URZ ;  /* 0x000000ff10107290 */ /* 0x000fe2000fffe1ff */
[----:B-1----:R-:W-:-:S15]  /*3460*/  R2UR UR13, R0 ;  /* 0x00000000000d72ca */ /* 0x002fde00000e0000 */
.L_x_68:
[----:B------:R-:W-:Y:S02]  /*3470*/  LEA R0, R10, UR9, 0x3 ;  /* 0x000000090a007c11 */ /* 0x000fe4000f8e18ff */
[----:B------:R-:W-:Y:S02]  /*3480*/  SHF.L.U32 R2, R9, 0x1f, RZ ;  /* 0x0000001f09027819 */ /* 0x000fe400000006ff */
[----:B------:R-:W-:Y:S01]  /*3490*/  PLOP3.LUT P0, PT, PT, PT, UP3, 0x80, 0x8 ;  /* 0x000000000008781c */ /* 0x000fe20003f0f038 */
[----:B------:R-:W-:Y:S01]  /*34a0*/  VIADD R3, R0, 0x110 ;  /* 0x0000011000037836 */ /* 0x000fe20000000000 */
[----:B-1----:R-:W1:Y:S02]  /*34b0*/  SYNCS.PHASECHK.TRANS64.TRYWAIT P1, [R0+URZ+0x100], R2 ;  /* 0x00010002000075a7 */ /* 0x002e6400080211ff */
[----:B-1--4-:R-:W-:Y:S09]  /*34c0*/  @!P1 BRA `(.L_x_62) ;  /* 0x0000005400d49947 */ /* 0x012ff20003800000 */
.L_x_162:
[----:B------:R-:W-:Y:S01]  /*34d0*/  LEA R4, R10, UR9, 0x4 ;  /* 0x000000090a047c11 */ /* 0x000fe2000f8e20ff */
[----:B------:R-:W-:Y:S01]  /*34e0*/  @UP3 ULEA UR5, UR11, UR9, 0x3 ;  /* 0x000000090b053291 */ /* 0x000fe2000f8e18ff */
[----:B------:R-:W-:Y:S01]  /*34f0*/  PLOP3.LUT P2, PT, PT, PT, PT, 0x80, 0x8 ;  /* 0x000000000008781c */ /* 0x000fe20003f4f070 */
[----:B------:R-:W-:Y:S01]  /*3500*/  ULEA UR14, UR12, UR9, 0x3 ;  /* 0x000000090c0e7291 */ /* 0x000fe2000f8e18ff */
[----:B------:R-:W-:Y:S01]  /*3510*/  PRMT R3, RZ, 0x654, R3 ;  /* 0x00000654ff037816 */ /* 0x000fe20000000003 */
[----:B------:R-:W-:Y:S01]  /*3520*/  ULEA.HI UR15, UR12, UR12, URZ, 0x1 ;  /* 0x0000000c0c0f7291 */ /* 0x000fe2000f8f08ff */
[----:B------:R-:W2:Y:S01]  /*3530*/  LDS.128 R4, [R4+0x190] ;  /* 0x0001900004047984 */ /* 0x000ea20000000c00 */
[----:B-1----:R-:W-:Y:S02]  /*3540*/  @P0 SHF.L.U32 R2, R8, 0x1f, RZ ;  /* 0x0000001f08020819 */ /* 0x002fe400000006ff */
[----:B------:R-:W-:Y:S01]  /*3550*/  SHF.L.U32 R0, R11, 0x1f, RZ ;  /* 0x0000001f0b007819 */ /* 0x000fe200000006ff */
[----:B------:R-:W-:Y:S01]  /*3560*/  @!PT LDS RZ, [RZ] ;  /* 0x00000000fffff984 */ /* 0x000fe20000000800 */
[----:B------:R-:W-:Y:S01]  /*3570*/  @!PT LDS RZ, [RZ] ;  /* 0x00000000fffff984 */ /* 0x000fe20000000800 */
[----:B------:R-:W-:Y:S01]  /*3580*/  @!PT LDS RZ, [RZ] ;  /* 0x00000000fffff984 */ /* 0x000fe20000000800 */
[----:B------:R-:W-:Y:S01]  /*3590*/  @!PT LDS RZ, [RZ] ;  /* 0x00000000fffff984 */ /* 0x000fe20000000800 */
[----:B------:R1:W-:Y:S06]  /*35a0*/  MEMBAR.ALL.CTA ;  /* 0x0000000000007992 */ /* 0x0003ec0000008000 */
[----:B-1----:R-:W1:Y:S02]  /*35b0*/  FENCE.VIEW.ASYNC.S ;  /* 0x00000000000073c6 */ /* 0x002e640000000000 */
[----:B-1----:R1:W-:Y:S01]  /*35c0*/  SYNCS.ARRIVE.TRANS64.RED.A1T0 RZ, [R3+URZ], RZ ;  /* 0x000000ff03ff79a7 */ /* 0x0023e200081004ff */
[----:B------:R1:W4:Y:S01]  /*35d0*/  @P0 SYNCS.PHASECHK.TRANS64.TRYWAIT P2, [UR5], R2 ;  /* 0x00000002ff0005a7 */ /* 0x0003220008041105 */
[----:B------:R-:W-:-:S02]  /*35e0*/  ULOP3.LUT UR5, UR15, 0xffe, URZ, 0xc0, !UPT ;  /* 0x00000ffe0f057892 */ /* 0x000fc4000f8ec0ff */
[----:B------:R-:W-:Y:S01]  /*35f0*/  USHF.R.U32.HI UR15, URZ, 0x1, UR15 ;  /* 0x00000001ff0f7899 */ /* 0x000fe2000801160f */
[----:B--2---:R-:W-:Y:S01]  /*3600*/  LOP3.LUT P1, RZ, R6, 0x1, RZ, 0xc0, !PT ;  /* 0x0000000106ff7812 */ /* 0x004fe2000782c0ff */
[----:B------:R-:W-:Y:S02]  /*3610*/  UIADD3 UR5, UPT, UPT, -UR5, UR12, URZ ;  /* 0x0000000c05057290 */ /* 0x000fe4000fffe1ff */
[----:B------:R-:W-:-:S04]  /*3620*/  UIMAD UR15, UR15, 0xc0, UR13 ;  /* 0x000000c00f0f78a4 */ /* 0x000fc8000f8e020d */
[----:B------:R-:W-:Y:S01]  /*3630*/  ULEA UR15, UR5, UR15, 0x14 ;  /* 0x0000000f050f7291 */ /* 0x000fe2000f8ea0ff */
[----:B------:R-:W2:Y:S02]  /*3640*/  SYNCS.PHASECHK.TRANS64.TRYWAIT P0, [UR14+0x140], R0 ;  /* 0x00014000ff0075a7 */ /* 0x000ea4000800110e */
[----:B-12-4-:R-:W-:Y:S09]  /*3650*/  @!P0 BRA `(.L_x_63) ;  /* 0x0000005400848947 */ /* 0x016ff20003800000 */
.L_x_164:
[----:B------:R-:W-:Y:S01]  /*3660*/  IADD3 R10, PT, PT, R10, 0x1, RZ ;  /* 0x000000010a0a7810 */ /* 0x000fe20007ffe0ff */
[----:B------:R-:W-:Y:S06]  /*3670*/  BRA.U !UP3, `(.L_x_64) ;  /* 0x000000010b987547 */ /* 0x000fec000b800000 */
[----:B------:R-:W-:Y:S01]  /*3680*/  UPLOP3.LUT UP4, UPT, UPT, UPT, UPT, 0x40, 0x4 ;  /* 0x000000000004789c */ /* 0x000fe20003f8e870 */
[----:B------:R-:W-:Y:S01]  /*3690*/  UMOV UR18, UR16 ;  /* 0x0000001000127c82 */ /* 0x000fe20008000000 */
[----:B------:R-:W-:Y:S01]  /*36a0*/  UMOV UR17, UR8 ;  /* 0x0000000800117c82 */ /* 0x000fe20008000000 */
[----:B------:R-:W-:-:S08]  /*36b0*/  UMOV UR5, UR11 ;  /* 0x0000000b00057c82 */ /* 0x000fd00008000000 */
.L_x_67:
[----:B------:R-:W-:Y:S02]  /*36c0*/  UIADD3 UR18, UPT, UPT, UR18, 0x1, URZ ;  /* 0x0000000112127890 */ /* 0x000fe4000fffe0ff */
[----:B--2---:R-:W-:Y:S02]  /*36d0*/  ULEA UR7, UR5, UR9, 0x3 ;  /* 0x0000000905077291 */ /* 0x004fe4000f8e18ff */
[----:B------:R-:W-:Y:S01]  /*36e0*/  UISETP.NE.AND UP0, UPT, UR18, URZ, UPT ;  /* 0x000000ff1200728c */ /* 0x000fe2000bf05270 */
[----:B----4-:R-:W-:Y:S10]  /*36f0*/  @P2 BRA `(.L_x_65) ;  /* 0x00000000000c2947 */ /* 0x010ff40003800000 */
[----:B-1----:R-:W-:Y:S04]  /*3700*/  SHF.L.U32 R2, R8, 0x1f, RZ ;  /* 0x0000001f08027819 */ /* 0x002fe800000006ff */
[----:B------:R-:W1:Y:S02]  /*3710*/  SYNCS.PHASECHK.TRANS64.TRYWAIT P0, [UR7], R2 ;  /* 0x00000002ff0075a7 */ /* 0x000e640008001107 */
[----:B-1----:R-:W-:Y:S05]  /*3720*/  @!P0 BRA `(.L_x_66) ;  /* 0x0000005400688947 */ /* 0x002fea0003800000 */
.L_x_65:
[----:B------:R-:W-:Y:S01]  /*3730*/  UISETP.NE.AND UP1, UPT, UR17, 0x1, UPT ;  /* 0x000000011100788c */ /* 0x000fe2000bf25270 */
[----:B------:R-:W-:Y:S01]  /*3740*/  PLOP3.LUT P2, PT, PT, PT, PT, 0x80, 0x8 ;  /* 0x000000000008781c */ /* 0x000fe20003f4f070 */
[----:B------:R-:W-:Y:S02]  /*3750*/  UIADD3 UR11, UPT, UPT, UR5, 0x1, URZ ;  /* 0x00000001050b7890 */ /* 0x000fe4000fffe0ff */
[----:B------:R-:W-:Y:S02]  /*3760*/  UIMAD UR6, UR5, 0x300, UR4 ;  /* 0x00000300050678a4 */ /* 0x000fe4000f8e0204 */
[----:B------:R-:W-:Y:S01]  /*3770*/  UISETP.NE.AND UP2, UPT, UR11, 0xc, UPT ;  /* 0x0000000c0b00788c */ /* 0x000fe2000bf45270 */
[----:B------:R-:W-:Y:S01]  /*3780*/  PLOP3.LUT P0, PT, PT, PT, UP1, 0x80, 0x8 ;  /* 0x000000000008781c */ /* 0x000fe20003f0f018 */
[----:B------:R-:W-:Y:S02]  /*3790*/  UIADD3 UR28, UPT, UPT, UR6, 0x2, URZ ;  /* 0x00000002061c7890 */ /* 0x000fe4000fffe0ff */
[----:B------:R-:W-:Y:S02]  /*37a0*/  USEL UR22, URZ, 0x1, UP2 ;  /* 0x00000001ff167887 */ /* 0x000fe40009000000 */
[----:B------:R-:W-:Y:S02]  /*37b0*/  USEL UR11, UR11, URZ, UP2 ;  /* 0x000000ff0b0b7287 */ /* 0x000fe40009000000 */
[----:B------:R-:W-:Y:S02]  /*37c0*/  UIADD3 UR17, UPT, UPT, UR17, -0x1, URZ ;  /* 0xffffffff11117890 */ /* 0x000fe4000fffe0ff */
[----:B------:R-:W-:Y:S01]  /*37d0*/  @UP1 ULEA UR19, UR11, UR9, 0x3 ;  /* 0x000000090b131291 */ /* 0x000fe2000f8e18ff */
[----:B------:R-:W-:Y:S01]  /*37e0*/  LOP3.LUT R8, R8, UR22, RZ, 0x3c, !PT ;  /* 0x0000001608087c12 */ /* 0x000fe2000f8e3cff */
[----:B------:R-:W-:Y:S01]  /*37f0*/  ULEA UR22, UR5, UR10, 0x8 ;  /* 0x0000000a05167291 */ /* 0x000fe2000f8e40ff */
[----:B------:R-:W-:Y:S02]  /*3800*/  UMOV UR23, 0x80004020 ;  /* 0x8000402000177882 */ /* 0x000fe40000000000 */
[----:B-1----:R-:W-:Y:S01]  /*3810*/  @P0 SHF.L.U32 R0, R8, 0x1f, RZ ;  /* 0x0000001f08000819 */ /* 0x002fe200000006ff */
[----:B------:R-:W-:Y:S01]  /*3820*/  UIADD3 UR26, UPT, UPT, UR22, 0x2, URZ ;  /* 0x00000002161a7890 */ /* 0x000fe2000fffe0ff */
[----:B------:R-:W-:Y:S02]  /*3830*/  UMOV UR29, 0x80004020 ;  /* 0x80004020001d7882 */ /* 0x000fe40000000000 */
[----:B------:R2:W4:Y:S01]  /*3840*/  @P0 SYNCS.PHASECHK.TRANS64.TRYWAIT P2, [UR19], R0 ;  /* 0x00000000ff0005a7 */ /* 0x0005220008041113 */
[----:B------:R-:W-:Y:S01]  /*3850*/  UIADD3 UR19, UPT, UPT, UR7, 0x60, URZ ;  /* 0x0000006007137890 */ /* 0x000fe2000fffe0ff */
[----:B------:R-:W-:Y:S02]  /*3860*/  UMOV UR27, 0x80004020 ;  /* 0x80004020001b7882 */ /* 0x000fe40000000000 */
[----:B------:R-:W-:Y:S01]  /*3870*/  UMOV UR7, 0x80004020 ;  /* 0x8000402000077882 */ /* 0x000fe20000000000 */
[----:B------:R-:W-:Y:S01]  /*3880*/  UMOV UR5, UR11 ;  /* 0x0000000b00057c82 */ /* 0x000fe20008000000 */
[----:B------:R2:W-:Y:S01]  /*3890*/  UTCHMMA gdesc[UR22], gdesc[UR6], tmem[UR15], tmem[UR24], idesc[UR25], UP4 ;  /* 0x00ff1806160075ea */ /* 0x0005e2000a00000f */
[----:B------:R-:W-:Y:S01]  /*38a0*/  UPLOP3.LUT UP4, UPT, UPT, UPT, UPT, 0x80, 0x8 ;  /* 0x000000000008789c */ /* 0x000fe20003f8f070 */
[----:B------:R2:W-:Y:S02]  /*38b0*/  UTCHMMA gdesc[UR26], gdesc[UR28], tmem[UR15], tmem[UR20], idesc[UR21], UPT ;  /* 0x00ff141c1a0075ea */ /* 0x0005e4000b80000f */
[----:B------:R2:W-:Y:S01]  /*38c0*/  UTCBAR [UR19], URZ ;  /* 0x000000ff130073e9 */ /* 0x0005e200080000ff */
[----:B------:R-:W-:Y:S07]  /*38d0*/  BRA.U UP0, `(.L_x_67) ;  /* 0xfffffffd00787547 */ /* 0x000fee000b83ffff */
.L_x_64:
[----:B------:R-:W-:Y:S01]  /*38e0*/  UIADD3 UR12, UPT, UPT, UR12, 0x1, URZ ;  /* 0x000000010c0c7890 */ /* 0x000fe2000fffe0ff */
[C---:B------:R-:W-:Y:S01]  /*38f0*/  ISETP.NE.AND P0, PT, R10.reuse, 0x2, PT ;  /* 0x000000020a00780c */ /* 0x040fe20003f05270 */
[----:B------:R-:W-:Y:S02]  /*3900*/  UIADD3 UR14, UPT, UPT, UR14, 0x120, URZ ;  /* 0x000001200e0e7890 */ /* 0x000fe4000fffe0ff */
[----:B------:R-:W-:Y:S01]  /*3910*/  UISETP.NE.AND UP0, UPT, UR12, 0x4, UPT ;  /* 0x000000040c00788c */ /* 0x000fe2000bf05270 */
[----:B-12---:R-:W-:Y:S02]  /*3920*/  SEL R0, RZ, 0x1, P0 ;  /* 0x00000001ff007807 */ /* 0x006fe40000000000 */
[----:B------:R-:W-:Y:S01]  /*3930*/  SEL R10, R10, RZ, P0 ;  /* 0x000000ff0a0a7207 */ /* 0x000fe20000000000 */
[----:B------:R-:W-:Y:S01]  /*3940*/  USEL UR5, URZ, 0x1, UP0 ;  /* 0x00000001ff057887 */ /* 0x000fe20008000000 */
[----:B------:R-:W-:Y:S01]  /*3950*/  LOP3.LUT R9, R9, R0, RZ, 0x3c, !PT ;  /* 0x0000000009097212 */ /* 0x000fe200078e3cff */
[----:B------:R-:W-:Y:S01]  /*3960*/  USEL UR12, UR12, URZ, UP0 ;  /* 0x000000ff0c0c7287 */ /* 0x000fe20008000000 */
[----:B------:R1:W-:Y:S03]  /*3970*/  UTCBAR [UR14], URZ ;  /* 0x000000ff0e0073e9 */ /* 0x0003e600080000ff */
[----:B------:R-:W-:Y:S01]  /*3980*/  LOP3.LUT R11, R11, UR5, RZ, 0x3c, !PT ;  /* 0x000000050b0b7c12 */ /* 0x000fe2000f8e3cff */
[----:B------:R-:W-:Y:S07]  /*3990*/  @P1 BRA `(.L_x_68) ;  /* 0xfffffff800b41947 */ /* 0x000fee000383ffff */
[----:B------:R-:W2:Y:S01]  /*39a0*/  S2UR UR4, SR_CgaCtaId ;  /* 0x00000000000479c3 */ /* 0x000ea20000008800 */
[----:B------:R-:W-:Y:S01]  /*39b0*/  ELECT P0, URZ, PT ;  /* 0x0000000000ff782f */ /* 0x000fe20003800000 */
[----:B------:R-:W-:Y:S01]  /*39c0*/  IMAD.MOV.U32 R0, RZ, RZ, 0x1 ;  /* 0x00000001ff007424 */ /* 0x000fe200078e00ff */
[----:B------:R-:W-:Y:S01]  /*39d0*/  UIADD3 UR9, UPT, UPT, UR9, 0x140, URZ ;  /* 0x0000014009097890 */ /* 0x000fe2000fffe0ff */
[----:B------:R-:W-:Y:S01]  /*39e0*/  SHF.L.U32 R2, R11, 0x1f, RZ ;  /* 0x0000001f0b027819 */ /* 0x000fe200000006ff */
[----:B------:R-:W-:-:S03]  /*39f0*/  UMOV UR5, 0x40 ;  /* 0x0000004000057882 */ /* 0x000fc60000000000 */
[----:B------:R-:W-:Y:S01]  /*3a00*/  UVIRTCOUNT.DEALLOC.SMPOOL 0x80 ;  /* 0x000000800000784c */ /* 0x000fe20000000000 */
[----:B--2---:R-:W-:Y:S02]  /*3a10*/  ULEA UR4, UR4, UR5, 0x18 ;  /* 0x0000000504047291 */ /* 0x004fe4000f8ec0ff */
[----:B------:R-:W-:-:S07]  /*3a20*/  ULEA UR5, UR12, UR9, 0x3 ;  /* 0x000000090c057291 */ /* 0x000fce000f8e18ff */
[----:B------:R2:W-:Y:S02]  /*3a30*/  @P0 STS.U8 [UR4+0x1c], R0 ;  /* 0x00001c00ff000988 */ /* 0x0005e40008000004 */
[----:B------:R-:W3:Y:S02]  /*3a40*/  SYNCS.PHASECHK.TRANS64.TRYWAIT P0, [UR5], R2 ;  /* 0x00000002ff0075a7 */ /* 0x000ee40008001105 */
[----:B--23--:R-:W-:Y:S05]  /*3a50*/  @!P0 BRA `(.L_x_69) ;  /* 0x0000005000b48947 */ /* 0x00cfea0003800000 */
.L_x_167:
[----:B------:R-:W-:-:S04]  /*3a60*/  UIADD3 UR6, UPT, UPT, UR12, 0x1, URZ ;  /* 0x000000010c067890 */ /* 0x000fc8000fffe0ff */
[----:B------:R-:W-:-:S04]  /*3a70*/  UISETP.NE.AND UP0, UPT, UR6, 0x4, UPT ;  /* 0x000000040600788c */ /* 0x000fc8000bf05270 */
[----:B------:R-:W-:Y:S02]  /*3a80*/  USEL UR7, URZ, 0x1, UP0 ;  /* 0x00000001ff077887 */ /* 0x000fe40008000000 */
[----:B------:R-:W-:-:S04]  /*3a90*/  USEL UR6, UR6, URZ, UP0 ;  /* 0x000000ff06067287 */ /* 0x000fc80008000000 */
[----:B------:R-:W-:Y:S01]  /*3aa0*/  ULEA UR5, UR6, UR9, 0x3 ;  /* 0x0000000906057291 */ /* 0x000fe2000f8e18ff */
[----:B--2---:R-:W-:-:S04]  /*3ab0*/  LOP3.LUT R2, R11, UR7, RZ, 0x3c, !PT ;  /* 0x000000070b027c12 */ /* 0x004fc8000f8e3cff */
[----:B------:R-:W-:-:S04]  /*3ac0*/  SHF.L.U32 R3, R2, 0x1f, RZ ;  /* 0x0000001f02037819 */ /* 0x000fc800000006ff */
[----:B------:R-:W2:Y:S02]  /*3ad0*/  SYNCS.PHASECHK.TRANS64.TRYWAIT P0, [UR5], R3 ;  /* 0x00000003ff0075a7 */ /* 0x000ea40008001105 */
[----:B--2---:R-:W-:Y:S05]  /*3ae0*/  @!P0 BRA `(.L_x_70) ;  /* 0x0000005000a88947 */ /* 0x004fea0003800000 */
.L_x_169:
[----:B------:R-:W-:-:S04]  /*3af0*/  UIADD3 UR6, UPT, UPT, UR6, 0x1, URZ ;  /* 0x0000000106067890 */ /* 0x000fc8000fffe0ff */
[----:B------:R-:W-:-:S04]  /*3b00*/  UISETP.NE.AND UP0, UPT, UR6, 0x4, UPT ;  /* 0x000000040600788c */ /* 0x000fc8000bf05270 */
[----:B------:R-:W-:Y:S02]  /*3b10*/  USEL UR7, URZ, 0x1, UP0 ;  /* 0x00000001ff077887 */ /* 0x000fe40008000000 */
[----:B------:R-:W-:-:S04]  /*3b20*/  USEL UR6, UR6, URZ, UP0 ;  /* 0x000000ff06067287 */ /* 0x000fc80008000000 */
[----:B------:R-:W-:Y:S01]  /*3b30*/  ULEA UR5, UR6, UR9, 0x3 ;  /* 0x0000000906057291 */ /* 0x000fe2000f8e18ff */
[----:B------:R-:W-:-:S04]  /*3b40*/  LOP3.LUT R2, R2, UR7, RZ, 0x3c, !PT ;  /* 0x0000000702027c12 */ /* 0x000fc8000f8e3cff */
[----:B--2---:R-:W-:-:S04]  /*3b50*/  SHF.L.U32 R3, R2, 0x1f, RZ ;  /* 0x0000001f02037819 */ /* 0x004fc800000006ff */
[----:B------:R-:W2:Y:S02]  /*3b60*/  SYNCS.PHASECHK.TRANS64.TRYWAIT P0, [UR5], R3 ;  /* 0x00000003ff0075a7 */ /* 0x000ea40008001105 */
[----:B--2---:R-:W-:Y:S05]  /*3b70*/  @!P0 BRA `(.L_x_71) ;  /* 0x00000050009c8947 */ /* 0x004fea0003800000 */
.L_x_171:
[----:B------:R-:W-:-:S04]  /*3b80*/  UIADD3 UR6, UPT, UPT, UR6, 0x1, URZ ;  /* 0x0000000106067890 */ /* 0x000fc8000fffe0ff */
[----:B------:R-:W-:-:S04]  /*3b90*/  UISETP.NE.AND UP0, UPT, UR6, 0x4, UPT ;  /* 0x000000040600788c */ /* 0x000fc8000bf05270 */
[----:B------:R-:W-:Y:S02]  /*3ba0*/  USEL UR5, URZ, 0x1, UP0 ;  /* 0x00000001ff057887 */ /* 0x000fe40008000000 */
[----:B------:R-:W-:-:S04]  /*3bb0*/  USEL UR6, UR6, URZ, UP0 ;  /* 0x000000ff06067287 */ /* 0x000fc80008000000 */
[----:B------:R-:W-:Y:S01]  /*3bc0*/  ULEA UR6, UR6, UR9, 0x3 ;  /* 0x0000000906067291 */ /* 0x000fe2000f8e18ff */
[----:B------:R-:W-:-:S04]  /*3bd0*/  LOP3.LUT R2, R2, UR5, RZ, 0x3c, !PT ;  /* 0x0000000502027c12 */ /* 0x000fc8000f8e3cff */
[----:B------:R-:W-:-:S04]  /*3be0*/  SHF.L.U32 R2, R2, 0x1f, RZ ;  /* 0x0000001f02027819 */ /* 0x000fc800000006ff */
[----:B------:R-:W3:Y:S02]  /*3bf0*/  SYNCS.PHASECHK.TRANS64.TRYWAIT P0, [UR6], R2 ;  /* 0x00000002ff0075a7 */ /* 0x000ee40008001106 */
[----:B---3--:R-:W-:Y:S05]  /*3c00*/  @!P0 BRA `(.L_x_72) ;  /* 0x0000005000908947 */ /* 0x008fea0003800000 */
.L_x_173:
[----:B------:R-:W-:Y:S01]  /*3c10*/  NOP ;  /* 0x0000000000007918 */ /* 0x000fe20000000000 */
[----:B--2---:R-:W2:Y:S01]  /*3c20*/  LDS R0, [UR4+0x14] ;  /* 0x00001404ff007984 */ /* 0x004ea20008000800 */
[----:B------:R-:W-:Y:S01]  /*3c30*/  ULOP3.LUT UR6, UR13, 0xffff, URZ, 0xc0, !UPT ;  /* 0x0000ffff0d067892 */ /* 0x000fe2000f8ec0ff */
[----:B------:R-:W-:Y:S01]  /*3c40*/  UMOV UR8, 0xffff ;  /* 0x0000ffff00087882 */ /* 0x000fe20000000000 */
[----:B------:R-:W-:Y:S02]  /*3c50*/  UMOV UR5, 0x1 ;  /* 0x0000000100057882 */ /* 0x000fe40000000000 */
[----:B------:R-:W-:-:S04]  /*3c60*/  USHF.R.U32.HI UR6, URZ, 0x5, UR6 ;  /* 0x00000005ff067899 */ /* 0x000fc80008011606 */
[----:B------:R-:W-:Y:S02]  /*3c70*/  USHF.L.U32 UR8, UR8, UR6, URZ ;  /* 0x0000000608087299 */ /* 0x000fe400080006ff */
[----:B------:R-:W-:-:S04]  /*3c80*/  USHF.L.U32 UR5, UR5, UR6, URZ ;  /* 0x0000000605057299 */ /* 0x000fc800080006ff */
[----:B--2---:R-:W-:-:S04]  /*3c90*/  LOP3.LUT R0, R0, UR8, RZ, 0xc0, !PT ;  /* 0x0000000800007c12 */ /* 0x004fc8000f8ec0ff */
[----:B------:R-:W-:-:S13]  /*3ca0*/  ISETP.NE.AND P0, PT, R0, UR8, PT ;  /* 0x0000000800007c0c */ /* 0x000fda000bf05270 */
[----:B------:R-:W-:Y:S05]  /*3cb0*/  @P0 BRA `(.L_x_73) ;  /* 0x0000000000580947 */ /* 0x000fea0003800000 */
[----:B------:R-:W2:Y:S02]  /*3cc0*/  LDS R0, [UR4+0x18] ;  /* 0x00001804ff007984 */ /* 0x000ea40008000800 */
[----:B--2---:R-:W-:-:S04]  /*3cd0*/  LOP3.LUT R0, R0, UR5, RZ, 0xc0, !PT ;  /* 0x0000000500007c12 */ /* 0x004fc8000f8ec0ff */
[----:B------:R-:W-:-:S13]  /*3ce0*/  ISETP.NE.AND P0, PT, R0, UR5, PT ;  /* 0x0000000500007c0c */ /* 0x000fda000bf05270 */
[----:B------:R-:W-:Y:S05]  /*3cf0*/  @P0 BRA `(.L_x_74) ;  /* 0x00000000003c0947 */ /* 0x000fea0003800000 */
[----:B------:R-:W2:Y:S01]  /*3d00*/  S2R R2, SR_LANEID ;  /* 0x0000000000027919 */ /* 0x000ea20000000000 */
[----:B------:R-:W-:Y:S01]  /*3d10*/  ULOP3.LUT UR8, URZ, UR8, URZ, 0x33, !UPT ;  /* 0x00000008ff087292 */ /* 0x000fe2000f8e33ff */
[----:B------:R-:W-:Y:S02]  /*3d20*/  VOTEU.ANY UR7, UPT, PT ;  /* 0x0000000000077886 */ /* 0x000fe400038e0100 */
[----:B------:R-:W-:-:S03]  /*3d30*/  UFLO.U32 UR7, UR7 ;  /* 0x00000007000772bd */ /* 0x000fc600080e0000 */
[----:B------:R-:W-:-:S04]  /*3d40*/  IMAD.U32 R0, RZ, RZ, UR8 ;  /* 0x00000008ff007e24 */ /* 0x000fc8000f8e00ff */
[----:B------:R3:W1:Y:S02]  /*3d50*/  REDUX UR6, R0 ;  /* 0x00000000000673c4 */ /* 0x0006640000000000 */
[----:B------:R1:W-:Y:S01]  /*3d60*/  UTCATOMSWS.AND URZ, UR8 ;  /* 0x0000000800ff79e3 */ /* 0x0003e20008000000 */
[----:B--2---:R-:W-:Y:S02]  /*3d70*/  ISETP.EQ.U32.AND P0, PT, R2, UR7, PT ;  /* 0x0000000702007c0c */ /* 0x004fe4000bf02070 */
[----:B---3--:R-:W-:Y:S02]  /*3d80*/  LOP3.LUT R0, RZ, UR5, RZ, 0x33, !PT ;  /* 0x00000005ff007c12 */ /* 0x008fe4000f8e33ff */
[----:B-1----:R-:W-:Y:S02]  /*3d90*/  MOV R2, UR6 ;  /* 0x0000000600027c02 */ /* 0x002fe40008000f00 */
[----:B------:R-:W1:Y:S07]  /*3da0*/  REDUX UR5, R0 ;  /* 0x00000000000573c4 */ /* 0x000e6e0000000000 */
[----:B------:R2:W-:Y:S01]  /*3db0*/  @P0 ATOMS.AND RZ, [UR4+0x14], R2 ;  /* 0x00001402ffff098c */ /* 0x0005e2000a800004 */
[----:B-1----:R-:W-:-:S05]  /*3dc0*/  IMAD.U32 R0, RZ, RZ, UR5 ;  /* 0x00000005ff007e24 */ /* 0x002fca000f8e00ff */
[----:B------:R2:W-:Y:S01]  /*3dd0*/  @P0 ATOMS.AND RZ, [UR4+0x18], R0 ;  /* 0x00001800ffff098c */ /* 0x0005e2000a800004 */
[----:B------:R-:W-:Y:S05]  /*3de0*/  BRA `(.L_x_75) ;  /* 0x0000000000147947 */ /* 0x000fea0003800000 */
.L_x_74:
[----:B------:R-:W-:Y:S02]  /*3df0*/  MOV R2, 0x3e10 ;  /* 0x00003e1000027802 */ /* 0x000fe40000000f00 */
[----:B-1--45:R-:W-:Y:S05]  /*3e00*/  CALL.REL.NOINC `($__internal_0_$__cuda_sm10x_tcgen05_guardrail_trap_col_being_dealloced_not_returned_by_alloc) ;  /* 0x0000005400347944 */ /* 0x032fea0003c00000 */
[----:B------:R-:W-:Y:S05]  /*3e10*/  BRA `(.L_x_75) ;  /* 0x0000000000087947 */ /* 0x000fea0003800000 */
.L_x_73:
[----:B------:R-:W-:Y:S02]  /*3e20*/  MOV R2, 0x3e40 ;  /* 0x00003e4000027802 */ /* 0x000fe40000000f00 */
[----:B-1--45:R-:W-:Y:S05]  /*3e30*/  CALL.REL.NOINC `($__internal_2_$__cuda_sm10x_tcgen05_guardrail_trap_unallocated_columns_being_dealloced) ;  /* 0x0000005400407944 */ /* 0x032fea0003c00000 */
.L_x_75:
[----:B------:R-:W-:Y:S01]  /*3e40*/  NOP ;  /* 0x0000000000007918 */ /* 0x000fe20000000000 */
[----:B------:R-:W-:Y:S05]  /*3e50*/  EXIT ;  /* 0x000000000000794d */ /* 0x000fea0003800000 */
.L_x_57:
[----:B------:R-:W-:-:S09]  /*3e60*/  UISETP.NE.OR UP2, UPT, UR8, 0x3, !UP2 ;  /* 0x000000030800788c */ /* 0x000fd2000d745670 */
[----:B------:R-:W-:Y:S05]  /*3e70*/  BRA.U UP2, `(.L_x_76) ;  /* 0x0000000d02a47547 */ /* 0x000fea000b800000 */
[----:B------:R-:W1:Y:S01]  /*3e80*/  LDC R0, c[0x0][0xb30] ;  /* 0x0002cc00ff007b82 */ /* 0x000e620000000800 */
[----:B------:R-:W2:Y:S01]  /*3e90*/  LDCU.64 UR8, c[0x0][0x888] ;  /* 0x00011100ff0877ac */ /* 0x000ea20008000a00 */
[----:B------:R-:W-:Y:S02]  /*3ea0*/  HFMA2 R27, -RZ, RZ, 0, 0 ;  /* 0x00000000ff1b7431 */ /* 0x000fe400000001ff */
[----:B------:R-:W-:Y:S01]  /*3eb0*/  IMAD.MOV.U32 R29, RZ, RZ, 0x1 ;  /* 0x00000001ff1d7424 */ /* 0x000fe200078e00ff */
[----:B------:R-:W-:Y:S01]  /*3ec0*/  MOV R25, 0x2000 ;  /* 0x0000200000197802 */ /* 0x000fe20000000f00 */
[----:B------:R-:W4:Y:S01]  /*3ed0*/  LDCU.64 UR4, c[0x0][0x890] ;  /* 0x00011200ff0477ac */ /* 0x000f220008000a00 */
[----:B------:R-:W-:Y:S01]  /*3ee0*/  IMAD.MOV.U32 R28, RZ, RZ, RZ ;  /* 0x000000ffff1c7224 */ /* 0x000fe200078e00ff */
[----:B------:R-:W3:Y:S01]  /*3ef0*/  LDC R24, c[0x0][0x370] ;  /* 0x0000dc00ff187b82 */ /* 0x000ee20000000800 */
[----:B------:R-:W-:Y:S01]  /*3f00*/  UMOV UR7, 0x400 ;  /* 0x0000040000077882 */ /* 0x000fe20000000000 */
[----:B------:R-:W-:-:S02]  /*3f10*/  UPLOP3.LUT UP1, UPT, UPT, UPT, UPT, 0x40, 0x4 ;  /* 0x000000000004789c */ /* 0x000fc40003f2e870 */
[----:B------:R-:W-:-:S04]  /*3f20*/  ULEA UR7, UR37, UR7, 0x18 ;  /* 0x0000000725077291 */ /* 0x000fc8000f8ec0ff */
[----:B------:R-:W3:Y:S01]  /*3f30*/  LDC R3, c[0x0][0xb0c] ;  /* 0x0002c300ff037b82 */ /* 0x000ee20000000800 */
[----:B------:R-:W-:Y:S02]  /*3f40*/  UIADD3 UR13, UPT, UPT, UR7, 0xd0, URZ ;  /* 0x000000d0070d7890 */ /* 0x000fe4000fffe0ff */
[----:B--2---:R-:W-:Y:S02]  /*3f50*/  UISETP.NE.U32.AND UP2, UPT, UR8, URZ, UPT ;  /* 0x000000ff0800728c */ /* 0x004fe4000bf45070 */
[----:B------:R-:W-:Y:S02]  /*3f60*/  UIADD3 UR25, UPT, UPT, UR7, 0xc0, URZ ;  /* 0x000000c007197890 */ /* 0x000fe4000fffe0ff */
[----:B----4-:R-:W-:Y:S01]  /*3f70*/  UISETP.NE.U32.AND UP3, UPT, UR4, URZ, UPT ;  /* 0x000000ff0400728c */ /* 0x010fe2000bf65070 */
[----:B------:R-:W2:Y:S01]  /*3f80*/  LDC R18, c[0x0][0xb20] ;  /* 0x0002c800ff127b82 */ /* 0x000ea20000000800 */
[----:B-1----:R-:W-:Y:S01]  /*3f90*/  ISETP.NE.AND P1, PT, R0, 0x1, PT ;  /* 0x000000010000780c */ /* 0x002fe20003f25270 */
[----:B------:R-:W-:-:S02]  /*3fa0*/  UISETP.NE.AND.EX UP2, UPT, UR9, URZ, UPT, UP2 ;  /* 0x000000ff0900728c */ /* 0x000fc4000bf45320 */
[----:B------:R-:W-:Y:S02]  /*3fb0*/  UIADD3 UR17, UPT, UPT, UR7, 0xc8, URZ ;  /* 0x000000c807117890 */ /* 0x000fe4000fffe0ff */
[----:B------:R-:W-:Y:S02]  /*3fc0*/  UPRMT UR13, UR37, 0x654, UR13 ;  /* 0x00000654250d7896 */ /* 0x000fe4000800000d */
[----:B------:R-:W1:Y:S01]  /*3fd0*/  LDC.64 R30, c[0x0][0x348] ;  /* 0x0000d200ff1e7b82 */ /* 0x000e620000000a00 */
[----:B------:R-:W-:-:S07]  /*3fe0*/  UISETP.NE.AND.EX UP3, UPT, UR5, URZ, UPT, UP3 ;  /* 0x000000ff0500728c */ /* 0x000fce000bf65330 */
[----:B------:R-:W4:Y:S08]  /*3ff0*/  LDC.64 R16, c[0x0][0xb10] ;  /* 0x0002c400ff107b82 */ /* 0x000f300000000a00 */
[----:B------:R-:W1:Y:S08]  /*4000*/  LDC.64 R6, c[0x0][0xb18] ;  /* 0x0002c600ff067b82 */ /* 0x000e700000000a00 */
[----:B------:R-:W1:Y:S08]  /*4010*/  LDC.64 R4, c[0x0][0xb28] ;  /* 0x0002ca00ff047b82 */ /* 0x000e700000000a00 */
[----:B--23--:R-:W1:Y:S02]  /*4020*/  LDC R19, c[0x0][0x374] ;  /* 0x0000dd00ff137b82 */ /* 0x00ce640000000800 */
.L_x_86:
[C---:B------:R-:W-:Y:S02]  /*4030*/  LEA R0, R28.reuse, UR7, 0x3 ;  /* 0x000000071c007c11 */ /* 0x040fe4000f8e18ff */
[----:B------:R-:W-:Y:S02]  /*4040*/  SHF.L.U32 R2, R27, 0x1f, RZ ;  /* 0x0000001f1b027819 */ /* 0x000fe400000006ff */
[----:B------:R-:W-:Y:S02]  /*4050*/  LEA R20, R28, UR7, 0x4 ;  /* 0x000000071c147c11 */ /* 0x000fe4000f8e20ff */
[----:B--2---:R-:W2:Y:S02]  /*4060*/  SYNCS.PHASECHK.TRANS64.TRYWAIT P0, [R0+URZ+0x100], R2 ;  /* 0x00010002000075a7 */ /* 0x004ea400080011ff */
[----:B--2---:R-:W-:Y:S05]  /*4070*/  @!P0 BRA `(.L_x_77) ;  /* 0x0000004c008c8947 */ /* 0x004fea0003800000 */
.L_x_174:
[----:B------:R-:W-:Y:S01]  /*4080*/  ISETP.GE.AND P0, PT, R37, 0x1, PT ;  /* 0x000000012500780c */ /* 0x000fe20003f06270 */
[----:B------:R-:W3:Y:S01]  /*4090*/  LDS.128 R20, [R20+0x190] ;  /* 0x0001900014147984 */ /* 0x000ee20000000c00 */
[----:B--2---:R-:W-:Y:S01]  /*40a0*/  VIADD R0, R0, 0x110 ;  /* 0x0000011000007836 */ /* 0x004fe20000000000 */
[----:B------:R-:W-:Y:S01]  /*40b0*/  @!PT LDS RZ, [RZ] ;  /* 0x00000000fffff984 */ /* 0x000fe20000000800 */
[----:B------:R-:W-:Y:S01]  /*40c0*/  @!PT LDS RZ, [RZ] ;  /* 0x00000000fffff984 */ /* 0x000fe20000000800 */
[----:B------:R-:W-:Y:S01]  /*40d0*/  @!PT LDS RZ, [RZ] ;  /* 0x00000000fffff984 */ /* 0x000fe20000000800 */
[----:B------:R-:W-:Y:S01]  /*40e0*/  @!PT LDS RZ, [RZ] ;  /* 0x00000000fffff984 */ /* 0x000fe20000000800 */
[----:B------:R2:W-:Y:S06]  /*40f0*/  MEMBAR.ALL.CTA ;  /* 0x0000000000007992 */ /* 0x0005ec0000008000 */
[----:B--2---:R-:W2:Y:S01]  /*4100*/  FENCE.VIEW.ASYNC.S ;  /* 0x00000000000073c6 */ /* 0x004ea20000000000 */
[----:B------:R-:W-:Y:S04]  /*4110*/  PRMT R0, RZ, 0x654, R0 ;  /* 0x00000654ff007816 */ /* 0x000fe80000000000 */
[----:B--2---:R2:W-:Y:S01]  /*4120*/  SYNCS.ARRIVE.TRANS64.RED.A1T0 RZ, [R0+URZ], RZ ;  /* 0x000000ff00ff79a7 */ /* 0x0045e200081004ff */
[----:B---3--:R-:W-:Y:S11]  /*4130*/  LOP3.LUT P3, RZ, R22, 0x1, RZ, 0xc0, !PT ;  /* 0x0000000116ff7812 */ /* 0x008ff6000786c0ff */
[----:B------:R-:W-:Y:S02]  /*4140*/  @!UPT UIADD3 URZ, UPT, UPT, URZ, URZ, URZ ;  /* 0x000000fffffff290 */ /* 0x000fe4000fffe0ff */
[----:B------:R-:W-:Y:S02]  /*4150*/  @P3 MOV R11, R20 ;  /* 0x00000014000b3202 */ /* 0x000fe40000000f00 */
[----:B------:R-:W-:Y:S01]  /*4160*/  @P3 LOP3.LUT R10, R21, 0xffff, RZ, 0xc0, !PT ;  /* 0x0000ffff150a3812 */ /* 0x000fe200078ec0ff */
[----:B--2---:R-:W-:Y:S06]  /*4170*/  @!P0 BRA `(.L_x_78) ;  /* 0x0000000000a48947 */ /* 0x004fec0003800000 */
[-C--:B-1----:R-:W-:Y:S01]  /*4180*/  IMAD.HI.U32 R0, R19, R7.reuse, RZ ;  /* 0x0000000713007227 */ /* 0x082fe200078e00ff */
[----:B------:R-:W-:Y:S02]  /*4190*/  ISETP.NE.AND P0, PT, R6, 0x1, PT ;  /* 0x000000010600780c */ /* 0x000fe40003f05270 */
[----:B------:R-:W-:Y:S01]  /*41a0*/  ISETP.NE.AND P2, PT, R37, 0x1, PT ;  /* 0x000000012500780c */ /* 0x000fe20003f45270 */
[----:B----4-:R-:W-:Y:S01]  /*41b0*/  IMAD.HI.U32 R9, R24, R16, RZ ;  /* 0x0000001018097227 */ /* 0x010fe200078e00ff */
[----:B------:R-:W-:Y:S02]  /*41c0*/  SHF.R.U32.HI R0, RZ, R18, R0 ;  /* 0x00000012ff007219 */ /* 0x000fe40000011600 */
[----:B------:R-:W-:Y:S01]  /*41d0*/  ISETP.NE.AND P4, PT, R3, 0x1, PT ;  /* 0x000000010300780c */ /* 0x000fe20003f85270 */
[----:B------:R-:W-:Y:S01]  /*41e0*/  IMAD.HI.U32 R13, R10, R7, RZ ;  /* 0x000000070a0d7227 */ /* 0x000fe200078e00ff */
[----:B------:R-:W-:Y:S02]  /*41f0*/  SHF.R.U32.HI R9, RZ, R17, R9 ;  /* 0x00000011ff097219 */ /* 0x000fe40000011609 */
[----:B------:R-:W-:Y:S01]  /*4200*/  SEL R0, R19, R0, !P0 ;  /* 0x0000000013007207 */ /* 0x000fe20004000000 */
[----:B------:R-:W-:Y:S01]  /*4210*/  IMAD.HI.U32 R12, R11, R16, RZ ;  /* 0x000000100b0c7227 */ /* 0x000fe200078e00ff */
[----:B------:R-:W-:Y:S03]  /*4220*/  SEL R9, R24, R9, !P4 ;  /* 0x0000000918097207 */ /* 0x000fe60006000000 */
[-C--:B------:R-:W-:Y:S01]  /*4230*/  IMAD.HI.U32 R8, R0, R4.reuse, RZ ;  /* 0x0000000400087227 */ /* 0x080fe200078e00ff */
[----:B------:R-:W-:Y:S03]  /*4240*/  SHF.R.U32.HI R12, RZ, R17, R12 ;  /* 0x00000011ff0c7219 */ /* 0x000fe6000001160c */
[----:B------:R-:W-:Y:S01]  /*4250*/  IMAD.HI.U32 R2, R9, R4, RZ ;  /* 0x0000000409027227 */ /* 0x000fe200078e00ff */
[-C--:B------:R-:W-:Y:S02]  /*4260*/  @P2 SHF.R.U32.HI R0, RZ, R5.reuse, R8 ;  /* 0x00000005ff002219 */ /* 0x080fe40000011608 */
[----:B------:R-:W-:Y:S02]  /*4270*/  SHF.R.U32.HI R8, RZ, R18, R13 ;  /* 0x00000012ff087219 */ /* 0x000fe4000001160d */
[----:B------:R-:W-:Y:S01]  /*4280*/  @P2 SHF.R.U32.HI R9, RZ, R5, R2 ;  /* 0x00000005ff092219 */ /* 0x000fe20000011602 */
[----:B------:R-:W-:Y:S01]  /*4290*/  IMAD R0, R37, R0, RZ ;  /* 0x0000000025007224 */ /* 0x000fe200078e02ff */
[----:B------:R-:W-:Y:S02]  /*42a0*/  SEL R8, R10, R8, !P0 ;  /* 0x000000080a087207 */ /* 0x000fe40004000000 */
[----:B------:R-:W-:Y:S01]  /*42b0*/  SEL R2, R11, R12, !P4 ;  /* 0x0000000c0b027207 */ /* 0x000fe20006000000 */
[C---:B------:R-:W-:Y:S01]  /*42c0*/  IMAD R12, R37.reuse, R9, RZ ;  /* 0x00000009250c7224 */ /* 0x040fe200078e02ff */
[C---:B------:R-:W-:Y:S01]  /*42d0*/  ISETP.GE.AND P0, PT, R8.reuse, R0, PT ;  /* 0x000000000800720c */ /* 0x040fe20003f06270 */
[----:B------:R-:W-:Y:S03]  /*42e0*/  IMAD.HI.U32 R0, R8, R4, RZ ;  /* 0x0000000408007227 */ /* 0x000fe600078e00ff */
[----:B------:R-:W-:Y:S02]  /*42f0*/  ISETP.GE.OR P0, PT, R2, R12, P0 ;  /* 0x0000000c0200720c */ /* 0x000fe40000706670 */
[-C--:B------:R-:W-:Y:S04]  /*4300*/  SHF.R.U32.HI R0, RZ, R5.reuse, R0 ;  /* 0x00000005ff007219 */ /* 0x080fe80000011600 */
[----:B------:R-:W-:Y:S05]  /*4310*/  SEL R13, R8, R0, !P2 ;  /* 0x00000000080d7207 */ /* 0x000fea0005000000 */
[----:B------:R-:W-:Y:S02]  /*4320*/  IMAD.MOV R12, RZ, RZ, -R13 ;  /* 0x000000ffff0c7224 */ /* 0x000fe400078e0a0d */
[C---:B------:R-:W-:Y:S04]  /*4330*/  @!P0 IMAD.HI.U32 R0, R2.reuse, R4, RZ ;  /* 0x0000000402008227 */ /* 0x040fe800078e00ff */
[----:B------:R-:W-:Y:S01]  /*4340*/  IMAD R12, R37, R12, R8 ;  /* 0x0000000c250c7224 */ /* 0x000fe200078e0208 */
[----:B------:R-:W-:Y:S04]  /*4350*/  @!P0 SHF.R.U32.HI R0, RZ, R5, R0 ;  /* 0x00000005ff008219 */ /* 0x000fe80000011600 */
[----:B------:R-:W-:Y:S04]  /*4360*/  @!P0 SEL R0, R2, R0, !P2 ;  /* 0x0000000002008207 */ /* 0x000fe80005000000 */
[----:B------:R-:W-:Y:S01]  /*4370*/  @!P0 IADD3 R13, PT, PT, R13, -R0, RZ ;  /* 0x800000000d0d8210 */ /* 0x000fe20007ffe0ff */
[----:B------:R-:W-:Y:S01]  /*4380*/  @!P0 IMAD R0, R9, R12, R0 ;  /* 0x0000000c09008224 */ /* 0x000fe200078e0200 */
[----:B------:R-:W-:Y:S01]  /*4390*/  IADD3 R9, PT, PT, -R8, RZ, RZ ;  /* 0x000000ff08097210 */ /* 0x000fe20007ffe1ff */
[--C-:B------:R-:W-:Y:S02]  /*43a0*/  IMAD.MOV R12, RZ, RZ, -R2.reuse ;  /* 0x000000ffff0c7224 */ /* 0x100fe400078e0a02 */
[----:B------:R-:W-:Y:S02]  /*43b0*/  @!P0 IMAD R8, R13, R37, R2 ;  /* 0x000000250d088224 */ /* 0x000fe400078e0202 */
[----:B------:R-:W-:Y:S02]  /*43c0*/  @!P0 IMAD.MOV.U32 R2, RZ, RZ, R0 ;  /* 0x000000ffff028224 */ /* 0x000fe400078e0000 */
[----:B------:R-:W-:Y:S02]  /*43d0*/  IMAD R11, R3, R12, R11 ;  /* 0x0000000c030b7224 */ /* 0x000fe400078e020b */
[----:B------:R-:W-:Y:S02]  /*43e0*/  IMAD R10, R6, R9, R10 ;  /* 0x00000009060a7224 */ /* 0x000fe400078e020a */
[----:B------:R-:W-:Y:S02]  /*43f0*/  IMAD R11, R2, R3, R11 ;  /* 0x00000003020b7224 */ /* 0x000fe400078e020b */
[----:B------:R-:W-:Y:S02]  /*4400*/  IMAD R10, R8, R6, R10 ;  /* 0x00000006080a7224 */ /* 0x000fe400078e020a */
.L_x_78:
[----:B------:R-:W-:Y:S05]  /*4410*/  BRA.U UP1, `(.L_x_79) ;  /* 0x0000000101107547 */ /* 0x000fea000b800000 */
[----:B------:R-:W-:Y:S04]  /*4420*/  MOV R2, UR6 ;  /* 0x0000000600027c02 */ /* 0x000fe80008000f00 */
[----:B------:R-:W-:Y:S04]  /*4430*/  SHF.L.U32 R2, R2, 0x1f, RZ ;  /* 0x0000001f02027819 */ /* 0x000fe800000006ff */
[----:B------:R-:W2:Y:S02]  /*4440*/  SYNCS.PHASECHK.TRANS64.TRYWAIT P0, [UR7+0xf8], R2 ;  /* 0x0000f802ff0075a7 */ /* 0x000ea40008001107 */
[----:B--2---:R-:W-:Y:S05]  /*4450*/  @!P0 BRA `(.L_x_80) ;  /* 0x0000004800a88947 */ /* 0x004fea0003800000 */
.L_x_79:
[----:B------:R-:W-:Y:S02]  /*4460*/  R2UR UR27, R15 ;  /* 0x000000000f1b72ca */ /* 0x000fe400000e0000 */
[----:B------:R-:W-:Y:S02]  /*4470*/  R2UR UR26, R14 ;  /* 0x000000000e1a72ca */ /* 0x000fe400000e0000 */
[----:B------:R-:W-:Y:S02]  /*4480*/  ISETP.NE.U32.AND P2, PT, RZ, UR4, PT ;  /* 0x00000004ff007c0c */ /* 0x000fe4000bf45070 */
[----:B------:R-:W-:Y:S02]  /*4490*/  SHF.L.U32 R14, R29, 0x1f, RZ ;  /* 0x0000001f1d0e7819 */ /* 0x000fe400000006ff */
[----:B------:R-:W-:Y:S05]  /*44a0*/  ISETP.NE.AND.EX P2, PT, RZ, UR5, PT, P2 ;  /* 0x00000005ff007c0c */ /* 0x000fea000bf45320 */
[----:B------:R-:W-:Y:S02]  /*44b0*/  USHF.L.U32 UR27, UR27, 0x6, URZ ;  /* 0x000000061b1b7899 */ /* 0x000fe400080006ff */
[----:B------:R-:W-:Y:S01]  /*44c0*/  UIMAD UR26, UR26, 0xc0, URZ ;  /* 0x000000c01a1a78a4 */ /* 0x000fe2000f8e02ff */
[----:B------:R-:W-:Y:S11]  /*44d0*/  BRA.U !UP3, `(.L_x_81) ;  /* 0x000000010b347547 */ /* 0x000ff6000b800000 */
[----:B------:R-:W-:Y:S01]  /*44e0*/  UPLOP3.LUT UP0, UPT, UPT, UPT, UP2, 0x80, 0x8 ;  /* 0x000000000008789c */ /* 0x000fe20003f0f020 */
[----:B--2---:R-:W-:Y:S02]  /*44f0*/  HFMA2 R0, -RZ, RZ, 0, 5.9604644775390625e-08 ;  /* 0x00000001ff007431 */ /* 0x004fe400000001ff */
[----:B------:R-:W-:Y:S03]  /*4500*/  IMAD.MOV.U32 R88, RZ, RZ, 0x1 ;  /* 0x00000001ff587424 */ /* 0x000fe600078e00ff */
[----:B------:R-:W-:Y:S05]  /*4510*/  PLOP3.LUT P0, PT, PT, PT, UP0, 0x80, 0x8 ;  /* 0x000000000008781c */ /* 0x000fea0003f0f008 */
[----:B------:R-:W2:Y:S01]  /*4520*/  @UP0 LDCU.64 UR10, c[0x0][0x888] ;  /* 0x00011100ff0a07ac */ /* 0x000ea20008000a00 */
[----:B------:R-:W-:Y:S07]  /*4530*/  @UP0 UIMAD UR8, UR36, UR4, URZ ;  /* 0x00000004240802a4 */ /* 0x000fee000f8e02ff */
[----:B------:R-:W-:Y:S01]  /*4540*/  @!P0 PRMT R88, R0, 0x7610, R88 ;  /* 0x0000761000588816 */ /* 0x000fe20000000058 */
[----:B--2---:R-:W-:Y:S03]  /*4550*/  @UP0 UIMAD.WIDE UR10, UR8, 0x4, UR10 ;  /* 0x00000004080a08a5 */ /* 0x004fe6000f8e020a */
[----:B------:R-:W2:Y:S03]  /*4560*/  @!UP0 LDCU UR8, c[0x0][0x880] ;  /* 0x00011000ff0887ac */ /* 0x000ea60008000800 */
[----:B------:R-:W-:Y:S01]  /*4570*/  IMAD.U32 R8, RZ, RZ, UR10 ;  /* 0x0000000aff087e24 */ /* 0x000fe2000f8e00ff */
[----:B------:R-:W-:Y:S05]  /*4580*/  MOV R9, UR11 ;  /* 0x0000000b00097c02 */ /* 0x000fea0008000f00 */
[----:B-----5:R3:W5:Y:S02]  /*4590*/  @P0 LDG.E R49, desc[UR46][R8.64] ;  /* 0x0000002e08310981 */ /* 0x020764000c1e1900 */
[----:B--23--:R-:W-:Y:S07]  /*45a0*/  @!P0 IMAD.U32 R49, RZ, RZ, UR8 ;  /* 0x00000008ff318e24 */ /* 0x00cfee000f8e00ff */
.L_x_81:
[----:B-----5:R-:W-:Y:S01]  /*45b0*/  @!P2 FSETP.EQ.AND P0, PT, R49, RZ, PT ;  /* 0x000000ff3100a20b */ /* 0x020fe20003f02000 */
[----:B------:R-:W-:Y:S01]  /*45c0*/  @!UPT UIADD3 URZ, UPT, UPT, URZ, URZ, URZ ;  /* 0x000000fffffff290 */ /* 0x000fe2000fffe0ff */
[----:B------:R-:W-:Y:S11]  /*45d0*/  @!P2 BRA `(.L_x_82) ;  /* 0x000000000014a947 */ /* 0x000ff60003800000 */
[----:B------:R-:W-:Y:S02]  /*45e0*/  LOP3.LUT P2, RZ, R88, 0xff, RZ, 0xc0, !PT ;  /* 0x000000ff58ff7812 */ /* 0x000fe4000784c0ff */
[----:B------:R-:W-:Y:S04]  /*45f0*/  PLOP3.LUT P0, PT, PT, PT, UP0, 0x80, 0x8 ;  /* 0x000000000008781c */ /* 0x000fe80003f0f008 */
[----:B------:R-:W-:Y:S07]  /*4600*/  PLOP3.LUT P0, PT, P0, PT, PT, 0x8, 0x80 ;  /* 0x000000000080781c */ /* 0x000fee000070e170 */
[----:B------:R-:W-:Y:S11]  /*4610*/  @P2 FSETP.EQ.AND P0, PT, R49, RZ, PT ;  /* 0x000000ff3100220b */ /* 0x000ff60003f02000 */
[----:B------:R-:W-:Y:S02]  /*4620*/  @!UPT UIADD3 URZ, UPT, UPT, URZ, URZ, URZ ;  /* 0x000000fffffff290 */ /* 0x000fe4000fffe0ff */
.L_x_82:
[----:B------:R-:W3:Y:S01]  /*4630*/  SYNCS.PHASECHK.TRANS64.TRYWAIT P2, [UR7+0xd8], R14 ;  /* 0x0000d80eff0075a7 */ /* 0x000ee20008041107 */
[----:B------:R-:W-:Y:S04]  /*4640*/  ELECT P4, URZ, PT ;  /* 0x0000000000ff782f */ /* 0x000fe80003880000 */
[----:B------:R-:W-:Y:S11]  /*4650*/  PLOP3.LUT P4, PT, P0, P4, PT, 0xf2, 0x2f ;  /* 0x00000000002f781c */ /* 0x000ff60000789e72 */
[----:B------:R-:W-:Y:S02]  /*4660*/  @!UPT UIADD3 URZ, UPT, UPT, URZ, URZ, URZ ;  /* 0x000000fffffff290 */ /* 0x000fe4000fffe0ff */
[----:B-1----:R-:W-:Y:S05]  /*4670*/  @!P4 IADD3 R8, P0, PT, R30, 0x580, RZ ;  /* 0x000005801e08c810 */ /* 0x002fea0007f1e0ff */
[----:B--2---:R-:W-:Y:S01]  /*4680*/  @!P4 IMAD.X R2, RZ, RZ, R31, P0 ;  /* 0x000000ffff02c224 */ /* 0x004fe200000e061f */
[----:B---3--:R-:W-:Y:S07]  /*4690*/  @!P2 BRA `(.L_x_83) ;  /* 0x000000480030a947 */ /* 0x008fee0003800000 */
.L_x_177:
[----:B------:R-:W-:Y:S01]  /*46a0*/  @!P4 R2UR UR8, R2 ;  /* 0x000000000208c2ca */ /* 0x000fe200000e0000 */
[----:B------:R-:W-:Y:S01]  /*46b0*/  VOTEU.ALL UP1, P4 ;  /* 0x0000000000ff7886 */ /* 0x000fe20002020000 */
[----:B------:R-:W-:Y:S01]  /*46c0*/  @!P4 R2UR UR9, R8 ;  /* 0x000000000809c2ca */ /* 0x000fe200000e0000 */
[----:B-1----:R-:W-:Y:S01]  /*46d0*/  @!P4 IMAD.MOV.U32 R0, RZ, RZ, 0x2000 ;  /* 0x00002000ff00c424 */ /* 0x002fe200078e00ff */
[----:B------:R-:W-:Y:S01]  /*46e0*/  UMOV UR10, 0x0 ;  /* 0x00000000000a7882 */ /* 0x000fe20000000000 */
[----:B------:R-:W-:Y:S01]  /*46f0*/  UMOV UR11, 0x10000000 ;  /* 0x10000000000b7882 */ /* 0x000fe20000000000 */
[----:B------:R-:W-:Y:S01]  /*4700*/  @!UP1 UIADD3 UR24, UPT, UPT, UR7, 0x400, URZ ;  /* 0x0000040007189890 */ /* 0x000fe2000fffe0ff */
[----:B------:R-:W-:Y:S01]  /*4710*/  VOTEU.ALL UP1, P4 ;  /* 0x0000000000ff7886 */ /* 0x000fe20002020000 */
[----:B------:R-:W-:Y:S05]  /*4720*/  UMOV UR28, UR36 ;  /* 0x00000024001c7c82 */ /* 0x000fea0008000000 */
[----:B------:R-:W-:Y:S01]  /*4730*/  IMAD.U32 R9, RZ, RZ, UR8 ;  /* 0x00000008ff097e24 */ /* 0x000fe2000f8e00ff */
[----:B------:R-:W-:Y:S01]  /*4740*/  UPRMT UR8, UR37, 0x654, UR25 ;  /* 0x0000065425087896 */ /* 0x000fe20008000019 */
[----:B------:R-:W-:Y:S03]  /*4750*/  IMAD.U32 R8, RZ, RZ, UR9 ;  /* 0x00000009ff087e24 */ /* 0x000fe6000f8e00ff */
[----:B------:R-:W-:Y:S02]  /*4760*/  @!P4 R2UR UR15, R9 ;  /* 0x00000000090fc2ca */ /* 0x000fe400000e0000 */
[----:B------:R-:W-:Y:S02]  /*4770*/  @!P4 R2UR UR14, R8 ;  /* 0x00000000080ec2ca */ /* 0x000fe400000e0000 */
[----:B------:R-:W-:Y:S05]  /*4780*/  @!P4 IADD3 R8, P0, PT, R30, 0x580, RZ ;  /* 0x000005801e08c810 */ /* 0x000fea0007f1e0ff */
[----:B------:R-:W-:Y:S06]  /*4790*/  @!P4 IMAD.X R2, RZ, RZ, R31, P0 ;  /* 0x000000ffff02c224 */ /* 0x000fec00000e061f */
[----:B------:R1:W-:Y:S01]  /*47a0*/  @!UP1 UTMALDG.3D [UR24], [UR14], desc[UR10] ;  /* 0x00000a180e0095b4 */ /* 0x0003e20008011000 */
[----:B------:R1:W-:Y:S01]  /*47b0*/  @!P4 SYNCS.ARRIVE.TRANS64.RED.A0TR RZ, [UR7+0xc0], R0 ;  /* 0x0000c000ffffc9a7 */ /* 0x0003e20008300407 */
[----:B------:R-:W-:Y:S01]  /*47c0*/  SYNCS.ARRIVE.TRANS64.RED.A1T0 RZ, [UR8], RZ ;  /* 0x000000ffffff79a7 */ /* 0x000fe20008100408 */
[----:B------:R-:W2:Y:S02]  /*47d0*/  SYNCS.PHASECHK.TRANS64.TRYWAIT P2, [UR7+0xe0], R14 ;  /* 0x0000e00eff0075a7 */ /* 0x000ea40008041107 */
[----:B-12---:R-:W-:Y:S05]  /*47e0*/  @!P2 BRA `(.L_x_84) ;  /* 0x0000004400f4a947 */ /* 0x006fea0003800000 */
.L_x_179:
[----:B------:R-:W2:Y:S01]  /*47f0*/  LDC.64 R12, c[0x0][0xb18] ;  /* 0x0002c600ff0c7b82 */ /* 0x000ea20000000a00 */
[----:B------:R-:W-:Y:S01]  /*4800*/  @!P4 R2UR UR8, R2 ;  /* 0x000000000208c2ca */ /* 0x000fe200000e0000 */
[----:B------:R-:W-:Y:S01]  /*4810*/  VOTEU.ALL UP1, P4 ;  /* 0x0000000000ff7886 */ /* 0x000fe20002020000 */
[----:B------:R-:W-:Y:S01]  /*4820*/  @!P4 R2UR UR9, R8 ;  /* 0x000000000809c2ca */ /* 0x000fe200000e0000 */
[----:B-1----:R-:W-:Y:S01]  /*4830*/  @!P4 IMAD.MOV.U32 R0, RZ, RZ, 0x2000 ;  /* 0x00002000ff00c424 */ /* 0x002fe200078e00ff */
[----:B------:R-:W-:Y:S03]  /*4840*/  UMOV UR10, 0x0 ;  /* 0x00000000000a7882 */ /* 0x000fe60000000000 */
[----:B------:R-:W1:Y:S01]  /*4850*/  @!P1 LDC R2, c[0x0][0xb0c] ;  /* 0x0002c300ff029b82 */ /* 0x000e620000000800 */
[----:B------:R-:W-:Y:S01]  /*4860*/  @!UP1 UIADD3 UR18, UPT, UPT, UR26, 0x40, URZ ;  /* 0x000000401a129890 */ /* 0x000fe2000fffe0ff */
[----:B------:R-:W-:Y:S01]  /*4870*/  @P3 SHF.R.U32.HI R26, RZ, 0x10, R21 ;  /* 0x00000010ff1a3819 */ /* 0x000fe20000011615 */
[----:B------:R-:W-:Y:S01]  /*4880*/  @!UP1 UIADD3 UR16, UPT, UPT, UR7, 0x2400, URZ ;  /* 0x0000240007109890 */ /* 0x000fe2000fffe0ff */
[----:B------:R-:W-:Y:S01]  /*4890*/  VIADD R28, R28, 0x1 ;  /* 0x000000011c1c7836 */ /* 0x000fe20000000000 */
[----:B------:R-:W-:Y:S01]  /*48a0*/  VOTEU.ALL UP1, P4 ;  /* 0x0000000000ff7886 */ /* 0x000fe20002020000 */
[----:B------:R-:W-:Y:S01]  /*48b0*/  UMOV UR11, 0x10000000 ;  /* 0x10000000000b7882 */ /* 0x000fe20000000000 */
[----:B------:R-:W-:Y:S01]  /*48c0*/  UMOV UR19, UR27 ;  /* 0x0000001b00137c82 */ /* 0x000fe20008000000 */
[----:B------:R-:W-:Y:S01]  /*48d0*/  IMAD.U32 R9, RZ, RZ, UR8 ;  /* 0x00000008ff097e24 */ /* 0x000fe2000f8e00ff */
[----:B------:R-:W-:Y:S01]  /*48e0*/  UMOV UR20, UR36 ;  /* 0x0000002400147c82 */ /* 0x000fe20008000000 */
[----:B------:R-:W-:Y:S01]  /*48f0*/  IMAD.U32 R8, RZ, RZ, UR9 ;  /* 0x00000009ff087e24 */ /* 0x000fe2000f8e00ff */
[----:B------:R-:W-:Y:S02]  /*4900*/  UPRMT UR8, UR37, 0x654, UR17 ;  /* 0x0000065425087896 */ /* 0x000fe40008000011 */
[----:B------:R-:W-:Y:S02]  /*4910*/  @!P4 R2UR UR15, R9 ;  /* 0x00000000090fc2ca */ /* 0x000fe400000e0000 */
[----:B------:R-:W-:Y:S02]  /*4920*/  @!P4 R2UR UR14, R8 ;  /* 0x00000000080ec2ca */ /* 0x000fe400000e0000 */
[----:B------:R-:W3:Y:S11]  /*4930*/  LDC.64 R8, c[0x0][0xb10] ;  /* 0x0002c400ff087b82 */ /* 0x000ef60000000a00 */
[----:B------:R1:W-:Y:S01]  /*4940*/  @!UP1 UTMALDG.3D [UR16], [UR14], desc[UR10] ;  /* 0x00000a100e0095b4 */ /* 0x0003e20008011000 */
[----:B------:R5:W-:Y:S01]  /*4950*/  @!P4 SYNCS.ARRIVE.TRANS64.RED.A0TR RZ, [UR7+0xc8], R0 ;  /* 0x0000c800ffffc9a7 */ /* 0x000be20008300407 */
[C---:B---3--:R-:W-:Y:S01]  /*4960*/  @!P1 IMAD.HI.U32 R8, R11.reuse, R8, RZ ;  /* 0x000000080b089227 */ /* 0x048fe200078e00ff */
[----:B--2---:R-:W-:Y:S02]  /*4970*/  @!P1 ISETP.NE.AND P0, PT, R12, 0x1, PT ;  /* 0x000000010c00980c */ /* 0x004fe40003f05270 */
[----:B-1----:R-:W-:Y:S01]  /*4980*/  @!P1 ISETP.NE.AND P2, PT, R2, 0x1, PT ;  /* 0x000000010200980c */ /* 0x002fe20003f45270 */
[----:B------:R-:W-:Y:S01]  /*4990*/  SYNCS.ARRIVE.TRANS64.RED.A1T0 RZ, [UR8], RZ ;  /* 0x000000ffffff79a7 */ /* 0x000fe20008100408 */
[C---:B------:R-:W-:Y:S01]  /*49a0*/  @!P1 IMAD.HI.U32 R13, R10.reuse, R13, RZ ;  /* 0x0000000d0a0d9227 */ /* 0x040fe200078e00ff */
[----:B------:R-:W-:Y:S04]  /*49b0*/  @!P1 SHF.R.U32.HI R8, RZ, R9, R8 ;  /* 0x00000009ff089219 */ /* 0x000fe80000011608 */
[----:B------:R-:W-:Y:S01]  /*49c0*/  @!P1 SEL R8, R11, R8, !P2 ;  /* 0x000000080b089207 */ /* 0x000fe20005000000 */
[----:B------:R-:W1:Y:S01]  /*49d0*/  SYNCS.PHASECHK.TRANS64.TRYWAIT P5, [UR7+0xe8], R14 ;  /* 0x0000e80eff0075a7 */ /* 0x000e6200080a1107 */
[----:B-----5:R-:W2:Y:S02]  /*49e0*/  @!P1 LDC R0, c[0x0][0xb20] ;  /* 0x0002c800ff009b82 */ /* 0x020ea40000000800 */
[----:B--2---:R-:W-:Y:S04]  /*49f0*/  @!P1 SHF.R.U32.HI R0, RZ, R0, R13 ;  /* 0x00000000ff009219 */ /* 0x004fe8000001160d */
[----:B------:R-:W-:Y:S05]  /*4a00*/  @!P1 SEL R9, R10, R0, !P0 ;  /* 0x000000000a099207 */ /* 0x000fea0004000000 */
[----:B------:R-:W-:Y:S02]  /*4a10*/  @!P1 IMAD.IADD R0, R9, 0x1, -R8 ;  /* 0x0000000109009824 */ /* 0x000fe400078e0a08 */
[----:B------:R-:W-:Y:S02]  /*4a20*/  @!P1 IMAD.IADD R8, R8, 0x1, -R9 ;  /* 0x0000000108089824 */ /* 0x000fe400078e0a09 */
[----:B------:R-:W-:Y:S02]  /*4a30*/  @!P1 IMAD R11, R0, R2, R11 ;  /* 0x00000002000b9224 */ /* 0x000fe400078e020b */
[----:B------:R-:W-:Y:S01]  /*4a40*/  @!P1 IMAD R10, R8, R12, R10 ;  /* 0x0000000c080a9224 */ /* 0x000fe200078e020a */
[----:B-1----:R-:W-:Y:S06]  /*4a50*/  @!P5 BRA `(.L_x_85) ;  /* 0x000000440070d947 */ /* 0x002fec0003800000 */
.L_x_181:
[----:B------:R-:W-:Y:S01]  /*4a60*/  @!P4 IADD3 R2, P0, PT, R30, 0x580, RZ ;  /* 0x000005801e02c810 */ /* 0x000fe20007f1e0ff */
[----:B------:R-:W-:Y:S01]  /*4a70*/  VOTEU.ALL UP1, P4 ;  /* 0x0000000000ff7886 */ /* 0x000fe20002020000 */
[----:B------:R-:W-:Y:S01]  /*4a80*/  UMOV UR18, 0x0 ;  /* 0x0000000000127882 */ /* 0x000fe20000000000 */
[----:B------:R-:W-:Y:S01]  /*4a90*/  UMOV UR19, 0x10000000 ;  /* 0x1000000000137882 */ /* 0x000fe20000000000 */
[----:B------:R-:W-:Y:S01]  /*4aa0*/  @!P4 R2UR UR9, R2 ;  /* 0x000000000209c2ca */ /* 0x000fe200000e0000 */
[----:B-1----:R-:W-:Y:S01]  /*4ab0*/  @!P4 IMAD.X R0, RZ, RZ, R31, P0 ;  /* 0x000000ffff00c224 */ /* 0x002fe200000e061f */
[----:B------:R-:W-:Y:S01]  /*4ac0*/  @!UP1 UIADD3 UR10, UPT, UPT, UR26, 0x80, URZ ;  /* 0x000000801a0a9890 */ /* 0x000fe2000fffe0ff */
[----:B------:R-:W-:Y:S01]  /*4ad0*/  ISETP.NE.AND P0, PT, R28, 0x2, PT ;  /* 0x000000021c00780c */ /* 0x000fe20003f05270 */
[----:B------:R-:W-:Y:S01]  /*4ae0*/  UMOV UR11, UR27 ;  /* 0x0000001b000b7c82 */ /* 0x000fe20008000000 */
[----:B------:R-:W-:Y:S01]  /*4af0*/  UMOV UR12, UR36 ;  /* 0x00000024000c7c82 */ /* 0x000fe20008000000 */
[----:B------:R-:W-:Y:S01]  /*4b00*/  @!P4 R2UR UR8, R0 ;  /* 0x000000000008c2ca */ /* 0x000fe200000e0000 */
[----:B------:R-:W-:Y:S01]  /*4b10*/  IMAD.IADD R14, R10, 0x1, R86 ;  /* 0x000000010a0e7824 */ /* 0x000fe200078e0256 */
[----:B------:R-:W-:Y:S01]  /*4b20*/  @P3 R2UR UR36, R26 ;  /* 0x000000001a2432ca */ /* 0x000fe200000e0000 */
[----:B------:R-:W-:Y:S01]  /*4b30*/  IMAD.IADD R15, R11, 0x1, R87 ;  /* 0x000000010b0f7824 */ /* 0x000fe200078e0257 */
[----:B------:R-:W-:Y:S02]  /*4b40*/  SEL R0, RZ, 0x1, P0 ;  /* 0x00000001ff007807 */ /* 0x000fe40000000000 */
[----:B------:R-:W-:Y:S01]  /*4b50*/  LOP3.LUT R29, R29, 0x1, RZ, 0x3c, !PT ;  /* 0x000000011d1d7812 */ /* 0x000fe200078e3cff */
[----:B------:R-:W-:Y:S01]  /*4b60*/  IMAD.U32 R8, RZ, RZ, UR9 ;  /* 0x00000009ff087e24 */ /* 0x000fe2000f8e00ff */
[----:B------:R-:W-:Y:S01]  /*4b70*/  @!UP1 UIADD3 UR9, UPT, UPT, UR7, 0xd0, URZ ;  /* 0x000000d007099890 */ /* 0x000fe2000fffe0ff */
[----:B------:R-:W-:Y:S02]  /*4b80*/  LOP3.LUT R27, R27, R0, RZ, 0x3c, !PT ;  /* 0x000000001b1b7212 */ /* 0x000fe400078e3cff */
[----:B------:R-:W-:Y:S02]  /*4b90*/  SEL R28, R28, RZ, P0 ;  /* 0x000000ff1c1c7207 */ /* 0x000fe40000000000 */
[----:B------:R-:W-:Y:S01]  /*4ba0*/  IMAD.U32 R9, RZ, RZ, UR8 ;  /* 0x00000008ff097e24 */ /* 0x000fe2000f8e00ff */
[----:B------:R-:W-:Y:S01]  /*4bb0*/  @!P4 R2UR UR14, R8 ;  /* 0x00000000080ec2ca */ /* 0x000fe200000e0000 */
[----:B------:R-:W-:Y:S01]  /*4bc0*/  @!UP1 UIADD3 UR8, UPT, UPT, UR7, 0x4400, URZ ;  /* 0x0000440007089890 */ /* 0x000fe2000fffe0ff */
[----:B------:R-:W-:Y:S02]  /*4bd0*/  VOTEU.ALL UP1, P4 ;  /* 0x0000000000ff7886 */ /* 0x000fe40002020000 */
[----:B------:R-:W-:Y:S11]  /*4be0*/  @!P4 R2UR UR15, R9 ;  /* 0x00000000090fc2ca */ /* 0x000ff600000e0000 */
[----:B------:R-:W-:Y:S02]  /*4bf0*/  @!UPT UIADD3 URZ, UPT, UPT, URZ, URZ, URZ ;  /* 0x000000fffffff290 */ /* 0x000fe4000fffe0ff */
[----:B------:R2:W-:Y:S01]  /*4c00*/  @!UP1 UTMALDG.3D [UR8], [UR14], desc[UR18] ;  /* 0x000012080e0095b4 */ /* 0x0005e20008011000 */
[----:B------:R2:W-:Y:S01]  /*4c10*/  @!P4 SYNCS.ARRIVE.TRANS64.RED.A0TR RZ, [UR7+0xd0], R25 ;  /* 0x0000d019ffffc9a7 */ /* 0x0005e20008300407 */
[----:B------:R-:W-:Y:S01]  /*4c20*/  UPLOP3.LUT UP1, UPT, UPT, UPT, UPT, 0x80, 0x8 ;  /* 0x000000000008789c */ /* 0x000fe20003f2f070 */
[----:B------:R-:W-:Y:S01]  /*4c30*/  SYNCS.ARRIVE.TRANS64.RED.A1T0 RZ, [UR13], RZ ;  /* 0x000000ffffff79a7 */ /* 0x000fe2000810040d */
[----:B------:R-:W-:Y:S09]  /*4c40*/  @P3 BRA `(.L_x_86) ;  /* 0xfffffff000f83947 */ /* 0x000ff2000383ffff */
[----:B------:R-:W-:-:S04]  /*4c50*/  SHF.L.U32 R2, R29, 0x1f, RZ ;  /* 0x0000001f1d027819 */ /* 0x000fc800000006ff */
[----:B------:R-:W1:Y:S02]  /*4c60*/  SYNCS.PHASECHK.TRANS64.TRYWAIT P0, [UR7+0xd8], R2 ;  /* 0x0000d802ff0075a7 */ /* 0x000e640008001107 */
[----:B-1----:R-:W-:Y:S05]  /*4c70*/  @!P0 BRA `(.L_x_87) ;  /* 0x0000004400008947 */ /* 0x002fea0003800000 */
.L_x_183:
[----:B------:R-:W3:Y:S02]  /*4c80*/  SYNCS.PHASECHK.TRANS64.TRYWAIT P0, [UR7+0xe0], R2 ;  /* 0x0000e002ff0075a7 */ /* 0x000ee40008001107 */
[----:B---3--:R-:W-:Y:S05]  /*4c90*/  @!P0 BRA `(.L_x_88) ;  /* 0x0000004400108947 */ /* 0x008fea0003800000 */
.L_x_185:
[----:B-1----:R-:W-:-:S07]  /*4ca0*/  MOV R0, UR7 ;  /* 0x0000000700007c02 */ /* 0x002fce0008000f00 */
.L_x_89:
[----:B-1----:R-:W-:-:S04]  /*4cb0*/  SHF.L.U32 R2, R29, 0x1f, RZ ;  /* 0x0000001f1d027819 */ /* 0x002fc800000006ff */
[----:B------:R1:W3:Y:S03]  /*4cc0*/  SYNCS.PHASECHK.TRANS64.TRYWAIT P0, [R0+URZ+0xe8], R2 ;  /* 0x0000e802000075a7 */ /* 0x0002e600080011ff */
[----:B---3--:R-:W-:Y:S05]  /*4cd0*/  @!P0 NANOSLEEP.SYNCS 0x989680 ;  /* 0x009896800000895d */ /* 0x008fea0003900000 */
[----:B------:R-:W3:Y:S02]  /*4ce0*/  @!P0 SYNCS.PHASECHK.TRANS64 P0, [R0+URZ+0xe8], R2 ;  /* 0x0000e802000085a7 */ /* 0x000ee400080010ff */
[----:B--23--:R-:W-:Y:S05]  /*4cf0*/  @P0 EXIT ;  /* 0x000000000000094d */ /* 0x00cfea0003800000 */
[----:B------:R-:W-:Y:S05]  /*4d00*/  BRA `(.L_x_89) ;  /* 0xfffffffc00e87947 */ /* 0x000fea000383ffff */
.L_x_76:
[----:B------:R-:W-:-:S06]  /*4d10*/  UISETP.GE.AND UP1, UPT, UR8, 0x4, UPT ;  /* 0x000000040800788c */ /* 0x000fcc000bf26270 */
[----:B------:R-:W-:-:S13]  /*4d20*/  PLOP3.LUT P0, PT, PT, PT, UP1, 0x80, 0x8 ;  /* 0x000000000008781c */ /* 0x000fda0003f0f018 */
[----:B------:R-:W-:Y:S05]  /*4d30*/  @!P0 EXIT ;  /* 0x000000000000894d */ /* 0x000fea0003800000 */
[----:B------:R-:W-:Y:S01]  /*4d40*/  BAR.SYNC.DEFER_BLOCKING 0x6, 0xa0 ;  /* 0x0182800000007b1d */ /* 0x000fe20000010000 */
[C---:B------:R-:W-:Y:S01]  /*4d50*/  IMAD.SHL.U32 R4, R101.reuse, 0x40, RZ ;  /* 0x0000004065047824 */ /* 0x040fe200078e00ff */
[C---:B------:R-:W-:Y:S01]  /*4d60*/  R2P PR, R101.reuse, 0x6 ;  /* 0x0000000665007804 */ /* 0x040fe20000000000 */
[C---:B------:R-:W-:Y:S01]  /*4d70*/  IMAD.SHL.U32 R92, R101.reuse, 0x8, RZ ;  /* 0x00000008655c7824 */ /* 0x040fe200078e00ff */
[----:B------:R-:W-:Y:S01]  /*4d80*/  CS2R R96, SRZ ;  /* 0x0000000000607805 */ /* 0x000fe2000001ff00 */
[C---:B------:R-:W-:Y:S01]  /*4d90*/  IMAD.U32 R36, R101.reuse, 0x10000, RZ ;  /* 0x0001000065247824 */ /* 0x040fe200078e00ff */
[----:B------:R-:W-:Y:S02]  /*4da0*/  UMOV UR48, 0x400 ;  /* 0x0000040000307882 */ /* 0x000fe40000000000 */
[----:B------:R-:W1:Y:S01]  /*4db0*/  LDC R91, c[0x0][0x370] ;  /* 0x0000dc00ff5b7b82 */ /* 0x000e620000000800 */
[----:B------:R-:W-:Y:S01]  /*4dc0*/  ULEA UR48, UR37, UR48, 0x18 ;  /* 0x0000003025307291 */ /* 0x000fe2000f8ec0ff */
[C---:B------:R-:W-:Y:S01]  /*4dd0*/  LOP3.LUT R3, R4.reuse, 0x1c0, RZ, 0xc0, !PT ;  /* 0x000001c004037812 */ /* 0x040fe200078ec0ff */
[----:B------:R-:W-:Y:S01]  /*4de0*/  IMAD.SHL.U32 R2, R101, 0x20, RZ ;  /* 0x0000002065027824 */ /* 0x000fe200078e00ff */
[----:B------:R-:W-:Y:S01]  /*4df0*/  LOP3.LUT R4, R4, 0x200, RZ, 0xc0, !PT ;  /* 0x0000020004047812 */ /* 0x000fe200078ec0ff */
[----:B------:R-:W-:Y:S01]  /*4e00*/  IMAD.MOV.U32 R99, RZ, RZ, 0x20 ;  /* 0x00000020ff637424 */ /* 0x000fe200078e00ff */
[----:B------:R-:W-:Y:S01]  /*4e10*/  LOP3.LUT R92, R3, 0x38, R92, 0xf8, !PT ;  /* 0x00000038035c7812 */ /* 0x000fe200078ef85c */
[----:B------:R-:W-:Y:S01]  /*4e20*/  UIADD3 UR4, UPT, UPT, UR48, 0x400, URZ ;  /* 0x0000040030047890 */ /* 0x000fe2000fffe0ff */
[----:B------:R-:W2:Y:S01]  /*4e30*/  LDC R43, c[0x0][0xb0c] ;  /* 0x0002c300ff2b7b82 */ /* 0x000ea20000000800 */
[----:B------:R-:W-:Y:S01]  /*4e40*/  SHF.R.U32.HI R3, RZ, 0x1, R101 ;  /* 0x00000001ff037819 */ /* 0x000fe20000011665 */
[----:B------:R-:W-:Y:S01]  /*4e50*/  IMAD.MOV.U32 R98, RZ, RZ, 0x1 ;  /* 0x00000001ff627424 */ /* 0x000fe200078e00ff */
[----:B------:R-:W-:Y:S01]  /*4e60*/  LOP3.LUT R36, R36, 0x600000, RZ, 0xc0, !PT ;  /* 0x0060000024247812 */ /* 0x000fe200078ec0ff */
[----:B------:R-:W-:Y:S01]  /*4e70*/  IMAD.MOV.U32 R46, RZ, RZ, RZ ;  /* 0x000000ffff2e7224 */ /* 0x000fe200078e00ff */
[----:B------:R-:W-:Y:S01]  /*4e80*/  LOP3.LUT R2, R4, 0xc00, R2, 0xf8, !PT ;  /* 0x00000c0004027812 */ /* 0x000fe200078ef802 */
[----:B------:R-:W-:Y:S01]  /*4e90*/  IMAD.MOV.U32 R104, RZ, RZ, RZ ;  /* 0x000000ffff687224 */ /* 0x000fe200078e00ff */
[----:B------:R-:W-:Y:S01]  /*4ea0*/  LOP3.LUT R92, R92, 0x8, R3, 0x78, !PT ;  /* 0x000000085c5c7812 */ /* 0x000fe200078e7803 */
[----:B------:R-:W4:Y:S01]  /*4eb0*/  LDC R89, c[0x0][0xb20] ;  /* 0x0002c800ff597b82 */ /* 0x000f220000000800 */
[----:B------:R-:W3:Y:S01]  /*4ec0*/  LDS R0, [UR48+0x1b0] ;  /* 0x0001b030ff007984 */ /* 0x000ee20008000800 */
[----:B------:R-:W-:Y:S01]  /*4ed0*/  SEL R100, R99, 0xffffffe0, !P2 ;  /* 0xffffffe063647807 */ /* 0x000fe20005000000 */
[----:B------:R-:W-:Y:S01]  /*4ee0*/  IMAD.U32 R94, RZ, RZ, UR4 ;  /* 0x00000004ff5e7e24 */ /* 0x000fe2000f8e00ff */
[----:B------:R-:W-:Y:S01]  /*4ef0*/  LOP3.LUT R92, R2, R92, RZ, 0xfc, !PT ;  /* 0x0000005c025c7212 */ /* 0x000fe200078efcff */
[----:B------:R-:W1:Y:S01]  /*4f00*/  LDCU.64 UR52, c[0x0][0x348] ;  /* 0x00006900ff3477ac */ /* 0x000e620008000a00 */
[----:B------:R-:W-:-:S02]  /*4f10*/  LOP3.LUT R101, R101, 0x60, RZ, 0xc0, !PT ;  /* 0x0000006065657812 */ /* 0x000fc400078ec0ff */
[----:B------:R-:W1:Y:S01]  /*4f20*/  LDC R42, c[0x0][0xb30] ;  /* 0x0002cc00ff2a7b82 */ /* 0x000e620000000800 */
[----:B------:R-:W-:Y:S01]  /*4f30*/  SEL R99, R99, 0xffffffe0, !P1 ;  /* 0xffffffe063637807 */ /* 0x000fe20004800000 */
[----:B------:R-:W1:Y:S01]  /*4f40*/  LDCU.64 UR38, c[0x0][0x888] ;  /* 0x00011100ff2677ac */ /* 0x000e620008000a00 */
[----:B------:R-:W1:Y:S05]  /*4f50*/  LDCU.64 UR44, c[0x0][0x890] ;  /* 0x00011200ff2c77ac */ /* 0x000e6a0008000a00 */
[----:B------:R-:W1:Y:S01]  /*4f60*/  LDC.64 R84, c[0x0][0xb10] ;  /* 0x0002c400ff547b82 */ /* 0x000e620000000a00 */
[----:B------:R-:W-:Y:S01]  /*4f70*/  UMOV UR50, URZ ;  /* 0x000000ff00327c82 */ /* 0x000fe20008000000 */
[----:B------:R-:W-:-:S06]  /*4f80*/  UMOV UR49, URZ ;  /* 0x000000ff00317c82 */ /* 0x000fcc0008000000 */
[----:B------:R-:W1:Y:S08]  /*4f90*/  LDC.64 R40, c[0x0][0xb18] ;  /* 0x0002c600ff287b82 */ /* 0x000e700000000a00 */
[----:B------:R-:W1:Y:S08]  /*4fa0*/  LDC.64 R38, c[0x0][0xb28] ;  /* 0x0002ca00ff267b82 */ /* 0x000e700000000a00 */
[----:B------:R-:W1:Y:S01]  /*4fb0*/  LDC.64 R82, c[0x0][0x8b0] ;  /* 0x00022c00ff527b82 */ /* 0x000e620000000a00 */
[----:B---3--:R-:W-:-:S07]  /*4fc0*/  IMAD.IADD R36, R0, 0x1, R36 ;  /* 0x0000000100247824 */ /* 0x008fce00078e0224 */
[----:B------:R-:W3:Y:S08]  /*4fd0*/  LDC.64 R80, c[0x0][0x8a8] ;  /* 0x00022a00ff507b82 */ /* 0x000ef00000000a00 */
[----:B--2-4-:R-:W1:Y:S02]  /*4fe0*/  LDC R90, c[0x0][0x374] ;  /* 0x0000dd00ff5a7b82 */ /* 0x014e640000000800 */
.L_x_126:
[----:B------:R-:W-:Y:S02]  /*4ff0*/  LEA R0, R104, UR48, 0x3 ;  /* 0x0000003068007c11 */ /* 0x000fe4000f8e18ff */
[----:B------:R-:W-:Y:S02]  /*5000*/  SHF.L.U32 R2, R96, 0x1f, RZ ;  /* 0x0000001f60027819 */ /* 0x000fe400000006ff */
[----:B-1----:R-:W-:Y:S02]  /*5010*/  LEA R16, R104, UR48, 0x4 ;  /* 0x0000003068107c11 */ /* 0x002fe4000f8e20ff */
[----:B------:R-:W2:Y:S02]  /*5020*/  SYNCS.PHASECHK.TRANS64.TRYWAIT P0, [R0+URZ+0x100], R2 ;  /* 0x00010002000075a7 */ /* 0x000ea400080011ff */
[----:B--2---:R-:W-:Y:S05]  /*5030*/  @!P0 BRA `(.L_x_90) ;  /* 0x0000004000408947 */ /* 0x004fea0003800000 */
.L_x_186:
[----:B------:R-:W4:Y:S01]  /*5040*/  LDC.64 R10, c[0x0][0xb10] ;  /* 0x0002c400ff0a7b82 */ /* 0x000f220000000a00 */
[----:B------:R-:W3:Y:S01]  /*5050*/  LDS.128 R16, [R16+0x190] ;  /* 0x0001900010107984 */ /* 0x000ee20000000c00 */
[----:B-1----:R-:W-:Y:S01]  /*5060*/  ISETP.NE.AND P1, PT, R42, 0x1, PT ;  /* 0x000000012a00780c */ /* 0x002fe20003f25270 */
[----:B--2---:R-:W-:Y:S01]  /*5070*/  VIADD R0, R0, 0x110 ;  /* 0x0000011000007836 */ /* 0x004fe20000000000 */
[----:B------:R-:W-:Y:S04]  /*5080*/  ISETP.GE.AND P0, PT, R37, 0x1, PT ;  /* 0x000000012500780c */ /* 0x000fe80003f06270 */
[----:B------:R-:W1:Y:S01]  /*5090*/  LDC.64 R8, c[0x0][0xb18] ;  /* 0x0002c600ff087b82 */ /* 0x000e620000000a00 */
[----:B------:R-:W-:Y:S01]  /*50a0*/  PRMT R0, RZ, 0x654, R0 ;  /* 0x00000654ff007816 */ /* 0x000fe20000000000 */
[----:B------:R-:W-:Y:S01]  /*50b0*/  @!PT LDS RZ, [RZ] ;  /* 0x00000000fffff984 */ /* 0x000fe20000000800 */
[----:B------:R-:W-:Y:S01]  /*50c0*/  @!PT LDS RZ, [RZ] ;  /* 0x00000000fffff984 */ /* 0x000fe20000000800 */
[----:B------:R-:W-:Y:S01]  /*50d0*/  @!PT LDS RZ, [RZ] ;  /* 0x00000000fffff984 */ /* 0x000fe20000000800 */
[----:B------:R-:W-:Y:S01]  /*50e0*/  @!PT LDS RZ, [RZ] ;  /* 0x00000000fffff984 */ /* 0x000fe20000000800 */
[----:B------:R2:W-:Y:S06]  /*50f0*/  MEMBAR.ALL.CTA ;  /* 0x0000000000007992 */ /* 0x0005ec0000008000 */
[----:B--2---:R-:W2:Y:S01]  /*5100*/  FENCE.VIEW.ASYNC.S ;  /* 0x00000000000073c6 */ /* 0x004ea20000000000 */
[----:B------:R-:W1:Y:S08]  /*5110*/  @!P1 LDC R12, c[0x0][0xb20] ;  /* 0x0002c800ff0c9b82 */ /* 0x000e700000000800 */
[----:B------:R-:W1:Y:S01]  /*5120*/  @!P1 LDC R7, c[0x0][0xb0c] ;  /* 0x0002c300ff079b82 */ /* 0x000e620000000800 */
[----:B--2---:R2:W-:Y:S01]  /*5130*/  SYNCS.ARRIVE.TRANS64.RED.A1T0 RZ, [R0+URZ], RZ ;  /* 0x000000ff00ff79a7 */ /* 0x0045e200081004ff */
[----:B---3--:R-:W-:Y:S04]  /*5140*/  LOP3.LUT P4, RZ, R18, 0x1, RZ, 0xc0, !PT ;  /* 0x0000000112ff7812 */ /* 0x008fe8000788c0ff */
[----:B------:R-:W-:Y:S09]  /*5150*/  P2R R102, PR, RZ, 0x10 ;  /* 0x00000010ff667803 */ /* 0x000ff20000000000 */
[----:B------:R-:W-:Y:S02]  /*5160*/  @P4 MOV R45, R16 ;  /* 0x00000010002d4202 */ /* 0x000fe40000000f00 */
[----:B------:R-:W-:Y:S01]  /*5170*/  @P4 LOP3.LUT R44, R17, 0xffff, RZ, 0xc0, !PT ;  /* 0x0000ffff112c4812 */ /* 0x000fe200078ec0ff */
[----:B--2-4-:R-:W-:Y:S06]  /*5180*/  @!P0 BRA `(.L_x_91) ;  /* 0x0000000000a48947 */ /* 0x014fec0003800000 */
[----:B------:R-:W-:Y:S01]  /*5190*/  IMAD.HI.U32 R0, R90, R41, RZ ;  /* 0x000000295a007227 */ /* 0x000fe200078e00ff */
[----:B------:R-:W-:Y:S02]  /*51a0*/  ISETP.NE.AND P0, PT, R40, 0x1, PT ;  /* 0x000000012800780c */ /* 0x000fe40003f05270 */
[----:B------:R-:W-:Y:S01]  /*51b0*/  ISETP.NE.AND P2, PT, R37, 0x1, PT ;  /* 0x000000012500780c */ /* 0x000fe20003f45270 */
[----:B------:R-:W-:Y:S01]  /*51c0*/  IMAD.HI.U32 R4, R91, R84, RZ ;  /* 0x000000545b047227 */ /* 0x000fe200078e00ff */
[----:B------:R-:W-:Y:S02]  /*51d0*/  SHF.R.U32.HI R0, RZ, R89, R0 ;  /* 0x00000059ff007219 */ /* 0x000fe40000011600 */
[----:B------:R-:W-:Y:S01]  /*51e0*/  ISETP.NE.AND P3, PT, R43, 0x1, PT ;  /* 0x000000012b00780c */ /* 0x000fe20003f65270 */
[----:B------:R-:W-:Y:S01]  /*51f0*/  IMAD.HI.U32 R6, R44, R41, RZ ;  /* 0x000000292c067227 */ /* 0x000fe200078e00ff */
[-C--:B------:R-:W-:Y:S02]  /*5200*/  SHF.R.U32.HI R4, RZ, R85.reuse, R4 ;  /* 0x00000055ff047219 */ /* 0x080fe40000011604 */
[----:B------:R-:W-:Y:S01]  /*5210*/  SEL R0, R90, R0, !P0 ;  /* 0x000000005a007207 */ /* 0x000fe20004000000 */
[----:B------:R-:W-:Y:S01]  /*5220*/  IMAD.HI.U32 R5, R45, R84, RZ ;  /* 0x000000542d057227 */ /* 0x000fe200078e00ff */
[----:B------:R-:W-:Y:S03]  /*5230*/  SEL R4, R91, R4, !P3 ;  /* 0x000000045b047207 */ /* 0x000fe60005800000 */
[-C--:B------:R-:W-:Y:S01]  /*5240*/  IMAD.HI.U32 R3, R0, R38.reuse, RZ ;  /* 0x0000002600037227 */ /* 0x080fe200078e00ff */
[----:B------:R-:W-:Y:S03]  /*5250*/  SHF.R.U32.HI R5, RZ, R85, R5 ;  /* 0x00000055ff057219 */ /* 0x000fe60000011605 */
[----:B------:R-:W-:Y:S01]  /*5260*/  IMAD.HI.U32 R2, R4, R38, RZ ;  /* 0x0000002604027227 */ /* 0x000fe200078e00ff */
[----:B------:R-:W-:Y:S02]  /*5270*/  @P2 SHF.R.U32.HI R0, RZ, R39, R3 ;  /* 0x00000027ff002219 */ /* 0x000fe40000011603 */
[----:B------:R-:W-:Y:S02]  /*5280*/  SHF.R.U32.HI R3, RZ, R89, R6 ;  /* 0x00000059ff037219 */ /* 0x000fe40000011606 */
[----:B------:R-:W-:Y:S01]  /*5290*/  @P2 SHF.R.U32.HI R4, RZ, R39, R2 ;  /* 0x00000027ff042219 */ /* 0x000fe20000011602 */
[----:B------:R-:W-:Y:S01]  /*52a0*/  IMAD R0, R37, R0, RZ ;  /* 0x0000000025007224 */ /* 0x000fe200078e02ff */
[----:B------:R-:W-:Y:S02]  /*52b0*/  SEL R3, R44, R3, !P0 ;  /* 0x000000032c037207 */ /* 0x000fe40004000000 */
[----:B------:R-:W-:Y:S01]  /*52c0*/  SEL R2, R45, R5, !P3 ;  /* 0x000000052d027207 */ /* 0x000fe20005800000 */
[----:B------:R-:W-:Y:S01]  /*52d0*/  IMAD R5, R37, R4, RZ ;  /* 0x0000000425057224 */ /* 0x000fe200078e02ff */
[C---:B------:R-:W-:Y:S01]  /*52e0*/  ISETP.GE.AND P0, PT, R3.reuse, R0, PT ;  /* 0x000000000300720c */ /* 0x040fe20003f06270 */
[C---:B------:R-:W-:Y:S03]  /*52f0*/  IMAD.HI.U32 R0, R3.reuse, R38, RZ ;  /* 0x0000002603007227 */ /* 0x040fe600078e00ff */
[C---:B------:R-:W-:Y:S02]  /*5300*/  ISETP.GE.OR P0, PT, R2.reuse, R5, P0 ;  /* 0x000000050200720c */ /* 0x040fe40000706670 */
[----:B------:R-:W-:Y:S04]  /*5310*/  SHF.R.U32.HI R0, RZ, R39, R0 ;  /* 0x00000027ff007219 */ /* 0x000fe80000011600 */
        /* <DEDUP_REMOVED lines=15> */
[----:B------:R-:W-:Y:S07]  /*5410*/  IMAD R44, R3, R40, R44 ;  /* 0x00000028032c7224 */ /* 0x000fee00078e022c */
.L_x_91:
[----:B-1----:R-:W-:Y:S01]  /*5420*/  @!P1 ISETP.NE.AND P0, PT, R8, 0x1, PT ;  /* 0x000000010800980c */ /* 0x002fe20003f05270 */
[----:B------:R-:W-:Y:S01]  /*5430*/  @!P1 IMAD.HI.U32 R2, R44, R9, RZ ;  /* 0x000000092c029227 */ /* 0x000fe200078e00ff */
[----:B------:R-:W-:Y:S01]  /*5440*/  R2UR UR42, R15 ;  /* 0x000000000f2a72ca */ /* 0x000fe200000e0000 */
[----:B------:R-:W-:Y:S01]  /*5450*/  BSSY.RECONVERGENT B6, `(.L_x_92) ;  /* 0x0000031000067945 */ /* 0x000fe20003800200 */
[----:B------:R-:W-:Y:S01]  /*5460*/  R2UR UR41, R14 ;  /* 0x000000000e2972ca */ /* 0x000fe200000e0000 */
[----:B------:R-:W-:Y:S01]  /*5470*/  @!P1 IMAD.HI.U32 R0, R45, R10, RZ ;  /* 0x0000000a2d009227 */ /* 0x000fe200078e00ff */
[----:B------:R-:W-:Y:S02]  /*5480*/  @!P1 SHF.R.U32.HI R2, RZ, R12, R2 ;  /* 0x0000000cff029219 */ /* 0x000fe40000011602 */
[----:B------:R-:W-:Y:S01]  /*5490*/  @!P1 ISETP.NE.AND P2, PT, R7, 0x1, PT ;  /* 0x000000010700980c */ /* 0x000fe20003f45270 */
[----:B------:R-:W-:Y:S01]  /*54a0*/  VIADD R104, R104, 0x1 ;  /* 0x0000000168687836 */ /* 0x000fe20000000000 */
[----:B------:R-:W-:Y:S02]  /*54b0*/  @!P1 SEL R2, R44, R2, !P0 ;  /* 0x000000022c029207 */ /* 0x000fe40004000000 */
[----:B------:R-:W-:Y:S02]  /*54c0*/  @!P1 SHF.R.U32.HI R0, RZ, R11, R0 ;  /* 0x0000000bff009219 */ /* 0x000fe40000011600 */
[----:B------:R-:W-:Y:S01]  /*54d0*/  LOP3.LUT P0, RZ, R94, 0x3f0, RZ, 0xc0, !PT ;  /* 0x000003f05eff7812 */ /* 0x000fe2000780c0ff */
[----:B------:R-:W-:Y:S01]  /*54e0*/  USHF.L.U32 UR42, UR42, 0x6, URZ ;  /* 0x000000062a2a7899 */ /* 0x000fe200080006ff */
[----:B------:R-:W-:Y:S01]  /*54f0*/  @!P1 SEL R3, R45, R0, !P2 ;  /* 0x000000002d039207 */ /* 0x000fe20005000000 */
[----:B------:R-:W-:Y:S01]  /*5500*/  UIMAD UR41, UR41, 0xc0, URZ ;  /* 0x000000c0292978a4 */ /* 0x000fe2000f8e02ff */
[----:B------:R-:W-:Y:S03]  /*5510*/  @P4 SHF.R.U32.HI R95, RZ, 0x10, R17 ;  /* 0x00000010ff5f4819 */ /* 0x000fe60000011611 */
[----:B------:R-:W-:Y:S02]  /*5520*/  @!P1 IMAD.IADD R0, R2, 0x1, -R3 ;  /* 0x0000000102009824 */ /* 0x000fe400078e0a03 */
[----:B------:R-:W-:Y:S02]  /*5530*/  @!P1 IMAD.IADD R2, R3, 0x1, -R2 ;  /* 0x0000000103029824 */ /* 0x000fe400078e0a02 */
[----:B------:R-:W-:Y:S02]  /*5540*/  @!P1 IMAD R45, R0, R7, R45 ;  /* 0x00000007002d9224 */ /* 0x000fe400078e022d */
[----:B------:R-:W-:Y:S01]  /*5550*/  @!P1 IMAD R44, R2, R8, R44 ;  /* 0x00000008022c9224 */ /* 0x000fe200078e022c */
[----:B------:R-:W-:Y:S06]  /*5560*/  @!P0 BRA `(.L_x_93) ;  /* 0x00000000007c8947 */ /* 0x000fec0003800000 */
[----:B------:R-:W1:Y:S01]  /*5570*/  LDCU.64 UR8, c[0x4][0x80] ;  /* 0x01001000ff0877ac */ /* 0x000e620008000a00 */
[----:B------:R-:W-:Y:S01]  /*5580*/  MOV R2, 0x0 ;  /* 0x0000000000027802 */ /* 0x000fe20000000f00 */
[----:B------:R-:W-:Y:S02]  /*5590*/  HFMA2 R12, -RZ, RZ, 0, 5.9604644775390625e-08 ;  /* 0x00000001ff0c7431 */ /* 0x000fe400000001ff */
[----:B------:R-:W-:Y:S01]  /*55a0*/  IMAD.MOV.U32 R8, RZ, RZ, 0x70 ;  /* 0x00000070ff087424 */ /* 0x000fe200078e00ff */
[----:B------:R2:W3:Y:S01]  /*55b0*/  LDC.64 R14, c[0x4][R2] ;  /* 0x01000000020e7b82 */ /* 0x0004e20000000a00 */
[----:B------:R-:W4:Y:S01]  /*55c0*/  LDCU.64 UR6, c[0x4][0x88] ;  /* 0x01001100ff0677ac */ /* 0x000f220008000a00 */
[----:B------:R-:W-:Y:S01]  /*55d0*/  IMAD.MOV.U32 R13, RZ, RZ, RZ ;  /* 0x000000ffff0d7224 */ /* 0x000fe200078e00ff */
[----:B------:R-:W2:Y:S01]  /*55e0*/  LDCU.64 UR4, c[0x4][0x8] ;  /* 0x01000100ff0477ac */ /* 0x000ea20008000a00 */
[----:B-1----:R-:W-:Y:S01]  /*55f0*/  MOV R5, UR9 ;  /* 0x0000000900057c02 */ /* 0x002fe20008000f00 */
[----:B------:R-:W-:Y:S01]  /*5600*/  IMAD.U32 R4, RZ, RZ, UR8 ;  /* 0x00000008ff047e24 */ /* 0x000fe2000f8e00ff */
[----:B----4-:R-:W-:Y:S01]  /*5610*/  MOV R7, UR7 ;  /* 0x0000000700077c02 */ /* 0x010fe20008000f00 */
[----:B------:R-:W-:Y:S01]  /*5620*/  IMAD.U32 R6, RZ, RZ, UR6 ;  /* 0x00000006ff067e24 */ /* 0x000fe2000f8e00ff */
[----:B--2---:R-:W-:Y:S01]  /*5630*/  MOV R11, UR5 ;  /* 0x00000005000b7c02 */ /* 0x004fe20008000f00 */
[----:B------:R-:W-:Y:S02]  /*5640*/  IMAD.U32 R10, RZ, RZ, UR4 ;  /* 0x00000004ff0a7e24 */ /* 0x000fe4000f8e00ff */
[----:B------:R-:W-:Y:S07]  /*5650*/  LEPC R20, `(.L_x_94) ;  /* 0x000000001014794e */ /* 0x000fee0000000000 */
[----:B---3-5:R-:W-:Y:S05]  /*5660*/  CALL.ABS.NOINC R14 ;  /* 0x000000000e007343 */ /* 0x028fea0003c00000 */
.L_x_94:
[----:B------:R-:W1:Y:S01]  /*5670*/  LDCU.64 UR8, c[0x4][0x80] ;  /* 0x01001000ff0877ac */ /* 0x000e620008000a00 */
[----:B------:R-:W2:Y:S01]  /*5680*/  LDC.64 R2, c[0x4][R2] ;  /* 0x0100000002027b82 */ /* 0x000ea20000000a00 */
[----:B------:R-:W-:Y:S02]  /*5690*/  HFMA2 R12, -RZ, RZ, 0, 5.9604644775390625e-08 ;  /* 0x00000001ff0c7431 */ /* 0x000fe400000001ff */
[----:B------:R-:W-:Y:S02]  /*56a0*/  IMAD.MOV.U32 R8, RZ, RZ, 0x70 ;  /* 0x00000070ff087424 */ /* 0x000fe400078e00ff */
[----:B------:R-:W-:Y:S01]  /*56b0*/  IMAD.MOV.U32 R13, RZ, RZ, RZ ;  /* 0x000000ffff0d7224 */ /* 0x000fe200078e00ff */
[----:B------:R-:W3:Y:S01]  /*56c0*/  LDCU.64 UR6, c[0x4][0x88] ;  /* 0x01001100ff0677ac */ /* 0x000ee20008000a00 */
[----:B------:R-:W4:Y:S01]  /*56d0*/  LDCU.64 UR4, c[0x4][0x8] ;  /* 0x01000100ff0477ac */ /* 0x000f220008000a00 */
[----:B-1----:R-:W-:Y:S02]  /*56e0*/  MOV R4, UR8 ;  /* 0x0000000800047c02 */ /* 0x002fe40008000f00 */
[----:B------:R-:W-:Y:S02]  /*56f0*/  MOV R5, UR9 ;  /* 0x0000000900057c02 */ /* 0x000fe40008000f00 */
[----:B---3--:R-:W-:Y:S01]  /*5700*/  MOV R7, UR7 ;  /* 0x0000000700077c02 */ /* 0x008fe20008000f00 */
[----:B------:R-:W-:Y:S01]  /*5710*/  IMAD.U32 R6, RZ, RZ, UR6 ;  /* 0x00000006ff067e24 */ /* 0x000fe2000f8e00ff */
[----:B----4-:R-:W-:Y:S01]  /*5720*/  MOV R11, UR5 ;  /* 0x00000005000b7c02 */ /* 0x010fe20008000f00 */
[----:B------:R-:W-:Y:S02]  /*5730*/  IMAD.U32 R10, RZ, RZ, UR4 ;  /* 0x00000004ff0a7e24 */ /* 0x000fe4000f8e00ff */
[----:B------:R-:W-:Y:S07]  /*5740*/  LEPC R20, `(.L_x_93) ;  /* 0x000000001014794e */ /* 0x000fee0000000000 */
[----:B--2---:R-:W-:Y:S05]  /*5750*/  CALL.ABS.NOINC R2 ;  /* 0x0000000002007343 */ /* 0x004fea0003c00000 */
.L_x_93:
[----:B------:R-:W-:Y:S05]  /*5760*/  BSYNC.RECONVERGENT B6 ;  /* 0x0000000000067941 */ /* 0x000fea0003800200 */
.L_x_92:
[----:B------:R-:W-:Y:S01]  /*5770*/  ISETP.NE.U32.AND P4, PT, R82, RZ, PT ;  /* 0x000000ff5200720c */ /* 0x000fe20003f85070 */
[----:B------:R-:W-:Y:S01]  /*5780*/  UISETP.NE.AND UP2, UPT, UR51, URZ, UPT ;  /* 0x000000ff3300728c */ /* 0x000fe2000bf45270 */
[----:B------:R-:W-:Y:S01]  /*5790*/  ISETP.NE.U32.AND P2, PT, RZ, UR38, PT ;  /* 0x00000026ff007c0c */ /* 0x000fe2000bf45070 */
[----:B------:R-:W-:Y:S01]  /*57a0*/  UISETP.NE.U32.AND UP1, UPT, UR44, URZ, UPT ;  /* 0x000000ff2c00728c */ /* 0x000fe2000bf25070 */
[----:B------:R-:W-:Y:S01]  /*57b0*/  ISETP.NE.AND.EX P4, PT, R83, RZ, PT, P4 ;  /* 0x000000ff5300720c */ /* 0x000fe20003f85340 */
[----:B------:R-:W-:Y:S01]  /*57c0*/  UPLOP3.LUT UP0, UPT, UPT, UPT, UPT, 0x40, 0x4 ;  /* 0x000000000004789c */ /* 0x000fe20003f0e870 */
[----:B------:R-:W-:Y:S01]  /*57d0*/  ISETP.NE.AND.EX P2, PT, RZ, UR39, PT, P2 ;  /* 0x00000027ff007c0c */ /* 0x000fe2000bf45320 */
[----:B------:R-:W-:Y:S01]  /*57e0*/  UISETP.NE.AND.EX UP1, UPT, UR45, URZ, UPT, UP1 ;  /* 0x000000ff2d00728c */ /* 0x000fe2000bf25310 */
[----:B------:R-:W-:Y:S04]  /*57f0*/  PLOP3.LUT P1, PT, PT, PT, UP2, 0x80, 0x8 ;  /* 0x000000000008781c */ /* 0x000fe80003f2f028 */
[----:B------:R-:W-:Y:S06]  /*5800*/  @UP2 UPLOP3.LUT UP0, UPT, UPT, UPT, UP1, 0x80, 0x8 ;  /* 0x000000000008289c */ /* 0x000fec0003f0f010 */
[----:B------:R-:W-:Y:S01]  /*5810*/  PLOP3.LUT P0, PT, PT, PT, UP0, 0x80, 0x8 ;  /* 0x000000000008781c */ /* 0x000fe20003f0f008 */
[----:B------:R-:W-:Y:S01]  /*5820*/  @!UPT UIADD3 URZ, UPT, UPT, URZ, URZ, URZ ;  /* 0x000000fffffff290 */ /* 0x000fe2000fffe0ff */
[----:B------:R-:W-:Y:S11]  /*5830*/  BRA.U !UP1, `(.L_x_95) ;  /* 0x0000000109387547 */ /* 0x000ff6000b800000 */
[----:B------:R-:W-:Y:S01]  /*5840*/  UISETP.NE.U32.AND UP0, UPT, UR38, URZ, UPT ;  /* 0x000000ff2600728c */ /* 0x000fe2000bf05070 */
[----:B------:R-:W-:Y:S02]  /*5850*/  HFMA2 R0, -RZ, RZ, 0, 5.9604644775390625e-08 ;  /* 0x00000001ff007431 */ /* 0x000fe400000001ff */
[----:B------:R-:W-:Y:S01]  /*5860*/  IMAD.MOV.U32 R88, RZ, RZ, 0x1 ;  /* 0x00000001ff587424 */ /* 0x000fe200078e00ff */
[----:B------:R-:W-:Y:S06]  /*5870*/  UISETP.NE.AND.EX UP0, UPT, UR39, URZ, UPT, UP0 ;  /* 0x000000ff2700728c */ /* 0x000fec000bf05300 */
[----:B------:R-:W-:Y:S05]  /*5880*/  PLOP3.LUT P3, PT, PT, PT, UP0, 0x80, 0x8 ;  /* 0x000000000008781c */ /* 0x000fea0003f6f008 */
[----:B------:R-:W1:Y:S01]  /*5890*/  @UP0 LDCU.64 UR6, c[0x0][0x888] ;  /* 0x00011100ff0607ac */ /* 0x000e620008000a00 */
[----:B------:R-:W-:Y:S07]  /*58a0*/  @UP0 UIMAD UR4, UR36, UR44, URZ ;  /* 0x0000002c240402a4 */ /* 0x000fee000f8e02ff */
[----:B------:R-:W-:Y:S01]  /*58b0*/  @!P3 PRMT R88, R0, 0x7610, R88 ;  /* 0x000076100058b816 */ /* 0x000fe20000000058 */
[----:B-1----:R-:W-:Y:S03]  /*58c0*/  @UP0 UIMAD.WIDE UR6, UR4, 0x4, UR6 ;  /* 0x00000004040608a5 */ /* 0x002fe6000f8e0206 */
[----:B------:R-:W1:Y:S03]  /*58d0*/  @!UP0 LDCU UR4, c[0x0][0x880] ;  /* 0x00011000ff0487ac */ /* 0x000e660008000800 */
[----:B------:R-:W-:Y:S01]  /*58e0*/  IMAD.U32 R2, RZ, RZ, UR6 ;  /* 0x00000006ff027e24 */ /* 0x000fe2000f8e00ff */
[----:B------:R-:W-:Y:S05]  /*58f0*/  MOV R3, UR7 ;  /* 0x0000000700037c02 */ /* 0x000fea0008000f00 */
[----:B-----5:R2:W5:Y:S02]  /*5900*/  @P3 LDG.E R49, desc[UR46][R2.64] ;  /* 0x0000002e02313981 */ /* 0x020564000c1e1900 */
[----:B-12---:R-:W-:Y:S02]  /*5910*/  @!P3 IMAD.U32 R49, RZ, RZ, UR4 ;  /* 0x00000004ff31be24 */ /* 0x006fe4000f8e00ff */
.L_x_95:
[----:B------:R-:W-:Y:S05]  /*5920*/  @!P4 BRA `(.L_x_96) ;  /* 0x000000000020c947 */ /* 0x000fea0003800000 */
[----:B------:R-:W-:Y:S04]  /*5930*/  ISETP.NE.U32.AND P3, PT, R80, RZ, PT ;  /* 0x000000ff5000720c */ /* 0x000fe80003f65070 */
[----:B------:R-:W-:Y:S11]  /*5940*/  ISETP.NE.AND.EX P3, PT, R81, RZ, PT, P3 ;  /* 0x000000ff5100720c */ /* 0x000ff60003f65330 */
[----:B------:R-:W-:Y:S02]  /*5950*/  @!UPT UIADD3 URZ, UPT, UPT, URZ, URZ, URZ ;  /* 0x000000fffffff290 */ /* 0x000fe4000fffe0ff */
[----:B------:R-:W1:Y:S01]  /*5960*/  @P3 LDC.64 R2, c[0x0][0x8a8] ;  /* 0x00022a00ff023b82 */ /* 0x000e620000000a00 */
[----:B------:R-:W-:Y:S04]  /*5970*/  @P3 IMAD R0, R82, UR36, RZ ;  /* 0x0000002452003c24 */ /* 0x000fe8000f8e02ff */
[----:B-1----:R-:W-:Y:S05]  /*5980*/  @P3 IMAD.WIDE R2, R0, 0x4, R2 ;  /* 0x0000000400023825 */ /* 0x002fea00078e0202 */
[----:B-----5:R1:W5:Y:S02]  /*5990*/  @P3 LDG.E R47, desc[UR46][R2.64] ;  /* 0x0000002e022f3981 */ /* 0x020364000c1e1900 */
[----:B-1----:R-:W2:Y:S02]  /*59a0*/  @!P3 LDC R47, c[0x0][0x8a0] ;  /* 0x00022800ff2fbb82 */ /* 0x002ea40000000800 */
.L_x_96:
[----:B-----5:R-:W-:Y:S01]  /*59b0*/  FSETP.NEU.AND P3, PT, R49, RZ, PT ;  /* 0x000000ff3100720b */ /* 0x020fe20003f6d000 */
[----:B------:R-:W-:Y:S01]  /*59c0*/  IMAD.SHL.U32 R66, R92, 0x2, RZ ;  /* 0x000000025c427824 */ /* 0x000fe200078e00ff */
[----:B------:R-:W-:Y:S01]  /*59d0*/  SEL R4, RZ, 0xffffffff, P2 ;  /* 0xffffffffff047807 */ /* 0x000fe20001000000 */
[----:B------:R-:W-:Y:S01]  /*59e0*/  BSSY B1, `(.L_x_97) ;  /* 0x0000042000017945 */ /* 0x000fe20003800000 */
[----:B------:R-:W-:Y:S01]  /*59f0*/  @P1 LOP3.LUT P2, RZ, R88, 0xff, RZ, 0xc0, !PT ;  /* 0x000000ff58ff1812 */ /* 0x000fe2000784c0ff */
[----:B------:R-:W-:Y:S01]  /*5a00*/  VIADD R107, R66, UR48 ;  /* 0x00000030426b7c36 */ /* 0x000fe20008000000 */
[----:B------:R-:W-:Y:S01]  /*5a10*/  @P1 SEL R0, RZ, 0xffffffff, P3 ;  /* 0xffffffffff001807 */ /* 0x000fe20001800000 */
[----:B------:R-:W-:Y:S01]  /*5a20*/  IMAD.MOV.U32 R67, RZ, RZ, 0x1 ;  /* 0x00000001ff437424 */ /* 0x000fe200078e00ff */
[----:B------:R-:W-:Y:S01]  /*5a30*/  LOP3.LUT R98, R98, 0x1, RZ, 0x3c, !PT ;  /* 0x0000000162627812 */ /* 0x000fe200078e3cff */
[----:B------:R-:W-:Y:S01]  /*5a40*/  IMAD.MOV.U32 R65, RZ, RZ, RZ ;  /* 0x000000ffff417224 */ /* 0x000fe200078e00ff */
[----:B------:R-:W-:Y:S02]  /*5a50*/  @P0 SEL R0, R4, R0, !P2 ;  /* 0x0000000004000207 */ /* 0x000fe40005000000 */
[----:B------:R-:W-:Y:S02]  /*5a60*/  CS2R R78, SRZ ;  /* 0x00000000004e7805 */ /* 0x000fe4000001ff00 */
[----:B------:R-:W-:Y:S02]  /*5a70*/  LEA R64, R46, UR48, 0x3 ;  /* 0x000000302e407c11 */ /* 0x000fe4000f8e18ff */
[----:B------:R-:W-:Y:S02]  /*5a80*/  CS2R R76, SRZ ;  /* 0x00000000004c7805 */ /* 0x000fe4000001ff00 */
[----:B------:R-:W-:Y:S02]  /*5a90*/  @P1 LOP3.LUT R0, R0, 0x1, RZ, 0xc0, !PT ;  /* 0x0000000100001812 */ /* 0x000fe400078ec0ff */
[----:B------:R-:W-:Y:S02]  /*5aa0*/  CS2R R70, SRZ ;  /* 0x0000000000467805 */ /* 0x000fe4000001ff00 */
[----:B------:R-:W-:Y:S02]  /*5ab0*/  SHF.L.U32 R2, R97, 0x1f, RZ ;  /* 0x0000001f61027819 */ /* 0x000fe400000006ff */
[----:B------:R-:W-:Y:S02]  /*5ac0*/  CS2R R68, SRZ ;  /* 0x0000000000447805 */ /* 0x000fe4000001ff00 */
[----:B------:R-:W-:Y:S02]  /*5ad0*/  ISETP.NE.U32.OR P6, PT, R0, 0x1, !P1 ;  /* 0x000000010000780c */ /* 0x000fe40004fc5470 */
[----:B------:R-:W-:Y:S02]  /*5ae0*/  CS2R R62, SRZ ;  /* 0x00000000003e7805 */ /* 0x000fe4000001ff00 */
[----:B------:R-:W-:Y:S02]  /*5af0*/  PLOP3.LUT P2, PT, PT, PT, UP1, 0x80, 0x8 ;  /* 0x000000000008781c */ /* 0x000fe40003f4f018 */
[----:B------:R-:W-:Y:S02]  /*5b00*/  CS2R R60, SRZ ;  /* 0x00000000003c7805 */ /* 0x000fe4000001ff00 */
[----:B------:R-:W-:Y:S02]  /*5b10*/  LOP3.LUT P4, R103, R88, 0xff, RZ, 0xc0, !PT ;  /* 0x000000ff58677812 */ /* 0x000fe4000788c0ff */
[----:B------:R-:W-:Y:S02]  /*5b20*/  CS2R R58, SRZ ;  /* 0x00000000003a7805 */ /* 0x000fe4000001ff00 */
[----:B------:R-:W-:Y:S02]  /*5b30*/  SEL R3, RZ, 0xffffffff, P3 ;  /* 0xffffffffff037807 */ /* 0x000fe40001800000 */
[----:B------:R-:W-:Y:S02]  /*5b40*/  CS2R R56, SRZ ;  /* 0x0000000000387805 */ /* 0x000fe4000001ff00 */
[----:B------:R-:W-:Y:S01]  /*5b50*/  LEA.HI R48, R46, R46, RZ, 0x1 ;  /* 0x0000002e2e307211 */ /* 0x000fe200078f08ff */
[----:B------:R-:W-:Y:S01]  /*5b60*/  VIADD R108, R107, 0x400 ;  /* 0x000004006b6c7836 */ /* 0x000fe20000000000 */
[----:B------:R-:W-:Y:S01]  /*5b70*/  P2R R105, PR, RZ, 0x40 ;  /* 0x00000040ff697803 */ /* 0x000fe20000000000 */
[----:B------:R-:W-:Y:S01]  /*5b80*/  IMAD.IADD R106, R99, 0x1, R107 ;  /* 0x00000001636a7824 */ /* 0x000fe200078e026b */
[----:B------:R-:W-:Y:S02]  /*5b90*/  @P6 SHF.L.U32 R0, R98, 0x1f, RZ ;  /* 0x0000001f62006819 */ /* 0x000fe400000006ff */
[----:B------:R-:W-:Y:S02]  /*5ba0*/  @P2 SEL R3, R4, R3, !P4 ;  /* 0x0000000304032207 */ /* 0x000fe40006000000 */
[----:B------:R1:W3:Y:S02]  /*5bb0*/  @P6 SYNCS.PHASECHK.TRANS64.TRYWAIT P1, [UR48+0xc0], R0 ;  /* 0x0000c000ff0065a7 */ /* 0x0002e40008021130 */
[----:B------:R-:W-:Y:S04]  /*5bc0*/  LOP3.LUT R3, R3, 0x1, RZ, 0xc0, !PT ;  /* 0x0000000103037812 */ /* 0x000fe800078ec0ff */
[----:B------:R-:W-:Y:S04]  /*5bd0*/  ISETP.NE.U32.AND P5, PT, R3, 0x1, PT ;  /* 0x000000010300780c */ /* 0x000fe80003fa5070 */
[----:B------:R-:W-:Y:S01]  /*5be0*/  P2R R72, PR, RZ, 0x20 ;  /* 0x00000020ff487803 */ /* 0x000fe20000000000 */
[----:B------:R4:W2:Y:S01]  /*5bf0*/  SYNCS.PHASECHK.TRANS64.TRYWAIT P0, [R64+URZ+0x120], R2 ;  /* 0x00012002400075a7 */ /* 0x0008a200080011ff */
[----:B-1----:R-:W-:Y:S02]  /*5c00*/  SHF.R.U32.HI R0, RZ, 0x1, R48 ;  /* 0x00000001ff007819 */ /* 0x002fe40000011630 */
[----:B------:R-:W-:Y:S03]  /*5c10*/  LOP3.LUT R48, R48, 0xffe, RZ, 0xc0, !PT ;  /* 0x00000ffe30307812 */ /* 0x000fe600078ec0ff */
[----:B------:R-:W-:Y:S02]  /*5c20*/  IMAD R0, R0, 0xc0, R36 ;  /* 0x000000c000007824 */ /* 0x000fe400078e0224 */
[----:B------:R-:W-:Y:S04]  /*5c30*/  IMAD.IADD R48, R46, 0x1, -R48 ;  /* 0x000000012e307824 */ /* 0x000fe800078e0a30 */
[----:B------:R-:W-:Y:S01]  /*5c40*/  IMAD R48, R48, 0x100000, R0 ;  /* 0x0010000030307824 */ /* 0x000fe200078e0200 */
[----:B---3--:R-:W-:Y:S01]  /*5c50*/  @P6 SEL R67, RZ, 0x1, !P1 ;  /* 0x00000001ff436807 */ /* 0x008fe20004800000 */
[----:B----4-:R-:W-:Y:S06]  /*5c60*/  @!P6 BRA `(.L_x_98) ;  /* 0x000000000064e947 */ /* 0x010fec0003800000 */
[----:B------:R-:W-:Y:S01]  /*5c70*/  @P5 IMAD R5, R100, 0x2, R108 ;  /* 0x0000000264055824 */ /* 0x000fe200078e026c */
[----:B------:R-:W-:Y:S01]  /*5c80*/  ISETP.NE.AND P1, PT, R67, RZ, PT ;  /* 0x000000ff4300720c */ /* 0x000fe20003f25270 */
[----:B------:R-:W-:Y:S01]  /*5c90*/  IMAD.MOV.U32 R78, RZ, RZ, RZ ;  /* 0x000000ffff4e7224 */ /* 0x000fe200078e00ff */
[----:B------:R-:W-:Y:S01]  /*5ca0*/  BSSY B0, `(.L_x_99) ;  /* 0x000000d000007945 */ /* 0x000fe20003800000 */
[----:B------:R-:W-:Y:S01]  /*5cb0*/  @P5 IMAD.IADD R4, R99, 0x1, R5 ;  /* 0x0000000163045824 */ /* 0x000fe200078e0205 */
[----:B------:R-:W-:Y:S02]  /*5cc0*/  CS2R R70, SRZ ;  /* 0x0000000000467805 */ /* 0x000fe4000001ff00 */
[----:B------:R-:W-:Y:S02]  /*5cd0*/  CS2R R68, SRZ ;  /* 0x0000000000447805 */ /* 0x000fe4000001ff00 */
[----:B------:R-:W-:Y:S02]  /*5ce0*/  CS2R R76, SRZ ;  /* 0x00000000004c7805 */ /* 0x000fe4000001ff00 */
[----:B------:R-:W-:Y:S02]  /*5cf0*/  CS2R R58, SRZ ;  /* 0x00000000003a7805 */ /* 0x000fe4000001ff00 */
[----:B------:R-:W-:Y:S02]  /*5d00*/  CS2R R56, SRZ ;  /* 0x0000000000387805 */ /* 0x000fe4000001ff00 */
[----:B------:R-:W-:Y:S02]  /*5d10*/  CS2R R62, SRZ ;  /* 0x00000000003e7805 */ /* 0x000fe4000001ff00 */
[----:B------:R-:W-:Y:S01]  /*5d20*/  CS2R R60, SRZ ;  /* 0x00000000003c7805 */ /* 0x000fe2000001ff00 */
[----:B------:R-:W-:Y:S06]  /*5d30*/  @P1 BRA `(.L_x_100) ;  /* 0x00000000000c1947 */ /* 0x000fec0003800000 */
[----:B------:R-:W-:Y:S04]  /*5d40*/  SHF.L.U32 R3, R98, 0x1f, RZ ;  /* 0x0000001f62037819 */ /* 0x000fe800000006ff */
[----:B------:R-:W1:Y:S02]  /*5d50*/  SYNCS.PHASECHK.TRANS64.TRYWAIT P1, [UR48+0xc0], R3 ;  /* 0x0000c003ff0075a7 */ /* 0x000e640008021130 */
[----:B-1----:R-:W-:Y:S05]  /*5d60*/  @!P1 BRA `(.L_x_101) ;  /* 0x0000003400089947 */ /* 0x002fea0003800000 */
.L_x_100:
[----:B------:R-:W-:Y:S05]  /*5d70*/  BSYNC B0 ;  /* 0x0000000000007941 */ /* 0x000fea0003800000 */
.L_x_99:
[----:B------:R-:W-:Y:S01]  /*5d80*/  ISETP.NE.AND P1, PT, R72, RZ, PT ;  /* 0x000000ff4800720c */ /* 0x000fe20003f25270 */
[----:B------:R-:W-:Y:S11]  /*5d90*/  HFMA2 R65, -RZ, RZ, 0, 5.9604644775390625e-08 ;  /* 0x00000001ff417431 */ /* 0x000ff600000001ff */
[----:B------:R-:W-:Y:S01]  /*5da0*/  @!UPT UIADD3 URZ, UPT, UPT, URZ, URZ, URZ ;  /* 0x000000fffffff290 */ /* 0x000fe2000fffe0ff */
[----:B------:R-:W-:Y:S05]  /*5db0*/  @P1 WARPSYNC.ALL ;  /* 0x0000000000001948 */ /* 0x000fea0003800000 */
[----:B------:R3:W4:Y:S04]  /*5dc0*/  @P1 LDSM.16.M88.4 R68, [R5] ;  /* 0x000000000544183b */ /* 0x0007280000000200 */
[----:B------:R3:W1:Y:S04]  /*5dd0*/  @P1 LDSM.16.M88.4 R76, [R4] ;  /* 0x00000000044c183b */ /* 0x0006680000000200 */
[----:B------:R3:W1:Y:S04]  /*5de0*/  @P1 LDSM.16.M88.4 R56, [R66+UR48+0x400] ;  /* 0x000400304238183b */ /* 0x0006680008000200 */
[----:B------:R3:W1:Y:S02]  /*5df0*/  @P1 LDSM.16.M88.4 R60, [R106+0x400] ;  /* 0x000400006a3c183b */ /* 0x0006640000000200 */
.L_x_98:
[----:B------:R-:W-:Y:S05]  /*5e00*/  BSYNC B1 ;  /* 0x0000000000017941 */ /* 0x000fea0003800000 */
.L_x_97:
[----:B-1----:R-:W-:Y:S04]  /*5e10*/  SHF.R.U32.HI R0, RZ, 0x15, R48 ;  /* 0x00000015ff007819 */ /* 0x002fe80000011630 */
[----:B------:R-:W-:Y:S01]  /*5e20*/  LOP3.LUT P1, RZ, R0, 0x3, R93, 0x48, !PT ;  /* 0x0000000300ff7812 */ /* 0x000fe2000782485d */
[----:B------:R-:W-:Y:S01]  /*5e30*/  @!UPT UIADD3 URZ, UPT, UPT, URZ, URZ, URZ ;  /* 0x000000fffffff290 */ /* 0x000fe2000fffe0ff */
[----:B--2---:R-:W-:Y:S11]  /*5e40*/  @P0 BRA `(.L_x_102) ;  /* 0x0000000000080947 */ /* 0x004ff60003800000 */
[----:B------:R-:W1:Y:S02]  /*5e50*/  SYNCS.PHASECHK.TRANS64.TRYWAIT P0, [R64+URZ+0x120], R2 ;  /* 0x00012002400075a7 */ /* 0x000e6400080011ff */
[----:B-1----:R-:W-:Y:S05]  /*5e60*/  @!P0 BRA `(.L_x_103) ;  /* 0x0000003000e08947 */ /* 0x002fea0003800000 */
.L_x_102:
[----:B------:R-:W-:Y:S05]  /*5e70*/  @!P1 BRA `(.L_x_104) ;  /* 0x0000000000409947 */ /* 0x000fea0003800000 */
[----:B------:R-:W3:Y:S01]  /*5e80*/  LDCU.64 UR8, c[0x4][0x70] ;  /* 0x01000e00ff0877ac */ /* 0x000ee20008000a00 */
[----:B------:R-:W-:Y:S01]  /*5e90*/  MOV R3, 0x0 ;  /* 0x0000000000037802 */ /* 0x000fe20000000f00 */
[----:B------:R-:W-:Y:S02]  /*5ea0*/  HFMA2 R12, -RZ, RZ, 0, 5.9604644775390625e-08 ;  /* 0x00000001ff0c7431 */ /* 0x000fe400000001ff */
[----:B------:R-:W-:Y:S02]  /*5eb0*/  IMAD.MOV.U32 R8, RZ, RZ, 0x192 ;  /* 0x00000192ff087424 */ /* 0x000fe400078e00ff */
[----:B------:R-:W-:Y:S01]  /*5ec0*/  IMAD.MOV.U32 R13, RZ, RZ, RZ ;  /* 0x000000ffff0d7224 */ /* 0x000fe200078e00ff */
[----:B------:R-:W2:Y:S01]  /*5ed0*/  LDCU.64 UR6, c[0x4][0x78] ;  /* 0x01000f00ff0677ac */ /* 0x000ea20008000a00 */
[----:B-1----:R-:W1:Y:S01]  /*5ee0*/  LDC.64 R2, c[0x4][R3] ;  /* 0x0100000003027b82 */ /* 0x002e620000000a00 */
[----:B------:R-:W5:Y:S01]  /*5ef0*/  LDCU.64 UR4, c[0x4][0x10] ;  /* 0x01000200ff0477ac */ /* 0x000f620008000a00 */
[----:B---3--:R-:W-:Y:S01]  /*5f00*/  MOV R5, UR9 ;  /* 0x0000000900057c02 */ /* 0x008fe20008000f00 */
[----:B------:R-:W-:Y:S01]  /*5f10*/  IMAD.U32 R4, RZ, RZ, UR8 ;  /* 0x00000008ff047e24 */ /* 0x000fe2000f8e00ff */
[----:B--2---:R-:W-:Y:S01]  /*5f20*/  MOV R7, UR7 ;  /* 0x0000000700077c02 */ /* 0x004fe20008000f00 */
[----:B------:R-:W-:Y:S01]  /*5f30*/  IMAD.U32 R6, RZ, RZ, UR6 ;  /* 0x00000006ff067e24 */ /* 0x000fe2000f8e00ff */
[----:B-----5:R-:W-:Y:S01]  /*5f40*/  MOV R11, UR5 ;  /* 0x00000005000b7c02 */ /* 0x020fe20008000f00 */
[----:B------:R-:W-:Y:S02]  /*5f50*/  IMAD.U32 R10, RZ, RZ, UR4 ;  /* 0x00000004ff0a7e24 */ /* 0x000fe4000f8e00ff */
[----:B------:R-:W-:Y:S07]  /*5f60*/  LEPC R20, `(.L_x_104) ;  /* 0x000000001014794e */ /* 0x000fee0000000000 */
[----:B-1--4-:R-:W-:Y:S05]  /*5f70*/  CALL.ABS.NOINC R2 ;  /* 0x0000000002007343 */ /* 0x012fea0003c00000 */
.L_x_104:
[----:B------:R-:W-:Y:S01]  /*5f80*/  SHF.L.U32 R50, R56, 0x10, RZ ;  /* 0x0000001038327819 */ /* 0x000fe200000006ff */
[----:B------:R-:W-:Y:S05]  /*5f90*/  WARPSYNC.ALL ;  /* 0x0000000000007948 */ /* 0x000fea0003800000 */
[----:B------:R-:W-:Y:S01]  /*5fa0*/  R2UR UR4, R48 ;  /* 0x00000000300472ca */ /* 0x000fe200000e0000 */
[----:B------:R-:W-:Y:S01]  /*5fb0*/  BSSY.RECONVERGENT B0, `(.L_x_105) ;  /* 0x000008b000007945 */ /* 0x000fe20003800200 */
[----:B------:R-:W-:Y:S02]  /*5fc0*/  LOP3.LUT R51, R56, 0xffff0000, RZ, 0xc0, !PT ;  /* 0xffff000038337812 */ /* 0x000fe400078ec0ff */
[----:B------:R-:W-:Y:S02]  /*5fd0*/  SHF.L.U32 R52, R57, 0x10, RZ ;  /* 0x0000001039347819 */ /* 0x000fe400000006ff */
[----:B------:R-:W-:Y:S02]  /*5fe0*/  SHF.L.U32 R73, R100, 0x1, RZ ;  /* 0x0000000164497819 */ /* 0x000fe400000006ff */
[----:B------:R-:W-:Y:S02]  /*5ff0*/  ISETP.NE.AND P0, PT, R101, RZ, PT ;  /* 0x000000ff6500720c */ /* 0x000fe40003f05270 */
[----:B------:R-:W-:Y:S03]  /*6000*/  IADD3 R108, PT, PT, R108, R73, RZ ;  /* 0x000000496c6c7210 */ /* 0x000fe60007ffe0ff */
[----:B---3--:R-:W2:Y:S01]  /*6010*/  LDTM.16dp256bit.x8 R4, tmem[UR4] ;  /* 0x00000004000479ee */ /* 0x008ea200081a0000 */
[----:B------:R-:W-:Y:S01]  /*6020*/  IADD3 R109, PT, PT, R99, R108, RZ ;  /* 0x0000006c636d7210 */ /* 0x000fe20007ffe0ff */
[C---:B--2---:R-:W-:Y:S01]  /*6030*/  FMUL R0, R47.reuse, R4 ;  /* 0x000000042f007220 */ /* 0x044fe20000400000 */
[C---:B-1----:R-:W-:Y:S01]  /*6040*/  FMUL R2, R47.reuse, R5 ;  /* 0x000000052f027220 */ /* 0x042fe20000400000 */
[C---:B------:R-:W-:Y:S01]  /*6050*/  FMUL R4, R47.reuse, R8 ;  /* 0x000000082f047220 */ /* 0x040fe20000400000 */
[C---:B------:R-:W-:Y:S01]  /*6060*/  FMUL R3, R47.reuse, R6 ;  /* 0x000000062f037220 */ /* 0x040fe20000400000 */
[C---:B------:R-:W-:Y:S01]  /*6070*/  FMUL R5, R47.reuse, R9 ;  /* 0x000000092f057220 */ /* 0x040fe20000400000 */
[C---:B------:R-:W-:Y:S01]  /*6080*/  FMUL R8, R47.reuse, R12 ;  /* 0x0000000c2f087220 */ /* 0x040fe20000400000 */
[C---:B------:R-:W-:Y:S01]  /*6090*/  FMUL R6, R47.reuse, R10 ;  /* 0x0000000a2f067220 */ /* 0x040fe20000400000 */
[C---:B------:R-:W-:Y:S01]  /*60a0*/  FMUL R9, R47.reuse, R13 ;  /* 0x0000000d2f097220 */ /* 0x040fe20000400000 */
[----:B------:R-:W-:Y:S01]  /*60b0*/  FMUL R12, R47, R16 ;  /* 0x000000102f0c7220 */ /* 0x000fe20000400000 */
[----:B------:R-:W-:Y:S01]  /*60c0*/  FFMA R0, R49, R50, R0 ;  /* 0x0000003231007223 */ /* 0x000fe20000000000 */
[C---:B------:R-:W-:Y:S01]  /*60d0*/  FMUL R10, R47.reuse, R14 ;  /* 0x0000000e2f0a7220 */ /* 0x040fe20000400000 */
[C---:B------:R-:W-:Y:S01]  /*60e0*/  FMUL R13, R47.reuse, R17 ;  /* 0x000000112f0d7220 */ /* 0x040fe20000400000 */
[----:B------:R-:W-:Y:S01]  /*60f0*/  FMUL R16, R47, R20 ;  /* 0x000000142f107220 */ /* 0x000fe20000400000 */
[----:B------:R-:W-:Y:S01]  /*6100*/  FFMA R2, R49, R51, R2 ;  /* 0x0000003331027223 */ /* 0x000fe20000000002 */
[C---:B------:R-:W-:Y:S01]  /*6110*/  FMUL R14, R47.reuse, R18 ;  /* 0x000000122f0e7220 */ /* 0x040fe20000400000 */
[C---:B------:R-:W-:Y:S01]  /*6120*/  FMUL R17, R47.reuse, R21 ;  /* 0x000000152f117220 */ /* 0x040fe20000400000 */
[C---:B------:R-:W-:Y:S01]  /*6130*/  FMUL R20, R47.reuse, R24 ;  /* 0x000000182f147220 */ /* 0x040fe20000400000 */
[C---:B------:R-:W-:Y:S01]  /*6140*/  FMUL R18, R47.reuse, R22 ;  /* 0x000000162f127220 */ /* 0x040fe20000400000 */
[C---:B------:R-:W-:Y:S01]  /*6150*/  FMUL R21, R47.reuse, R25 ;  /* 0x000000192f157220 */ /* 0x040fe20000400000 */
[C---:B------:R-:W-:Y:S01]  /*6160*/  FMUL R24, R47.reuse, R28 ;  /* 0x0000001c2f187220 */ /* 0x040fe20000400000 */
[C---:B------:R-:W-:Y:S01]  /*6170*/  FMUL R22, R47.reuse, R26 ;  /* 0x0000001a2f167220 */ /* 0x040fe20000400000 */
[C---:B------:R-:W-:Y:S01]  /*6180*/  FMUL R25, R47.reuse, R29 ;  /* 0x0000001d2f197220 */ /* 0x040fe20000400000 */
[----:B------:R-:W-:Y:S01]  /*6190*/  FMUL R28, R47, R32 ;  /* 0x000000202f1c7220 */ /* 0x000fe20000400000 */
[----:B------:R-:W-:Y:S01]  /*61a0*/  LOP3.LUT R32, R57, 0xffff0000, RZ, 0xc0, !PT ;  /* 0xffff000039207812 */ /* 0x000fe200078ec0ff */
[C---:B------:R-:W-:Y:S01]  /*61b0*/  FMUL R26, R47.reuse, R30 ;  /* 0x0000001e2f1a7220 */ /* 0x040fe20000400000 */
[----:B------:R-:W-:Y:S01]  /*61c0*/  FMUL R29, R47, R33 ;  /* 0x000000212f1d7220 */ /* 0x000fe20000400000 */
[----:B------:R-:W-:Y:S01]  /*61d0*/  SHF.L.U32 R33, R58, 0x10, RZ ;  /* 0x000000103a217819 */ /* 0x000fe200000006ff */
[----:B------:R-:W-:Y:S01]  /*61e0*/  FFMA R3, R49, R52, R3 ;  /* 0x0000003431037223 */ /* 0x000fe20000000003 */
[----:B------:R-:W-:Y:S01]  /*61f0*/  F2FP.BF16.F32.PACK_AB R52, R2, R0 ;  /* 0x000000000234723e */ /* 0x000fe200000010ff */
[----:B------:R-:W-:Y:S01]  /*6200*/  FMUL R7, R47, R7 ;  /* 0x000000072f077220 */ /* 0x000fe20000400000 */
[----:B------:R-:W-:Y:S01]  /*6210*/  SHF.L.U32 R0, R59, 0x10, RZ ;  /* 0x000000103b007819 */ /* 0x000fe200000006ff */
[----:B------:R-:W-:Y:S01]  /*6220*/  FMUL R30, R47, R34 ;  /* 0x000000222f1e7220 */ /* 0x000fe20000400000 */
[----:B------:R-:W-:Y:S01]  /*6230*/  LOP3.LUT R34, R58, 0xffff0000, RZ, 0xc0, !PT ;  /* 0xffff00003a227812 */ /* 0x000fe200078ec0ff */
[----:B------:R-:W-:Y:S01]  /*6240*/  FFMA R7, R49, R32, R7 ;  /* 0x0000002031077223 */ /* 0x000fe20000000007 */
[----:B------:R-:W-:Y:S01]  /*6250*/  LOP3.LUT R2, R59, 0xffff0000, RZ, 0xc0, !PT ;  /* 0xffff00003b027812 */ /* 0x000fe200078ec0ff */
[----:B------:R-:W-:Y:S01]  /*6260*/  FFMA R4, R49, R33, R4 ;  /* 0x0000002131047223 */ /* 0x000fe20000000004 */
[----:B------:R-:W-:Y:S01]  /*6270*/  FMUL R11, R47, R11 ;  /* 0x0000000b2f0b7220 */ /* 0x000fe20000400000 */
[----:B------:R-:W-:Y:S01]  /*6280*/  FFMA R5, R49, R34, R5 ;  /* 0x0000002231057223 */ /* 0x000fe20000000005 */
[----:B------:R-:W-:Y:S01]  /*6290*/  F2FP.BF16.F32.PACK_AB R53, R7, R3 ;  /* 0x000000030735723e */ /* 0x000fe200000010ff */
[C---:B------:R-:W-:Y:S01]  /*62a0*/  FFMA R6, R49.reuse, R0, R6 ;  /* 0x0000000031067223 */ /* 0x040fe20000000006 */
[C---:B------:R-:W-:Y:S01]  /*62b0*/  SHF.L.U32 R0, R60.reuse, 0x10, RZ ;  /* 0x000000103c007819 */ /* 0x040fe200000006ff */
[----:B------:R-:W-:Y:S01]  /*62c0*/  FFMA R11, R49, R2, R11 ;  /* 0x00000002310b7223 */ /* 0x000fe2000000000b */
[----:B------:R-:W-:Y:S01]  /*62d0*/  LOP3.LUT R2, R60, 0xffff0000, RZ, 0xc0, !PT ;  /* 0xffff00003c027812 */ /* 0x000fe200078ec0ff */
[----:B------:R-:W-:Y:S01]  /*62e0*/  FMUL R15, R47, R15 ;  /* 0x0000000f2f0f7220 */ /* 0x000fe20000400000 */
[----:B------:R-:W-:Y:S01]  /*62f0*/  SHF.L.U32 R3, R61, 0x10, RZ ;  /* 0x000000103d037819 */ /* 0x000fe200000006ff */
[----:B------:R-:W-:Y:S01]  /*6300*/  FFMA R8, R49, R0, R8 ;  /* 0x0000000031087223 */ /* 0x000fe20000000008 */
[----:B------:R-:W-:Y:S01]  /*6310*/  LOP3.LUT R0, R61, 0xffff0000, RZ, 0xc0, !PT ;  /* 0xffff00003d007812 */ /* 0x000fe200078ec0ff */
[C---:B------:R-:W-:Y:S01]  /*6320*/  FFMA R9, R49.reuse, R2, R9 ;  /* 0x0000000231097223 */ /* 0x040fe20000000009 */
[C---:B------:R-:W-:Y:S01]  /*6330*/  SHF.L.U32 R2, R62.reuse, 0x10, RZ ;  /* 0x000000103e027819 */ /* 0x040fe200000006ff */
[----:B------:R-:W-:Y:S01]  /*6340*/  FFMA R10, R49, R3, R10 ;  /* 0x00000003310a7223 */ /* 0x000fe2000000000a */
[----:B------:R-:W-:Y:S01]  /*6350*/  SHF.L.U32 R3, R63, 0x10, RZ ;  /* 0x000000103f037819 */ /* 0x000fe200000006ff */
[C---:B------:R-:W-:Y:S01]  /*6360*/  FFMA R15, R49.reuse, R0, R15 ;  /* 0x00000000310f7223 */ /* 0x040fe2000000000f */
[----:B------:R-:W-:Y:S01]  /*6370*/  LOP3.LUT R0, R62, 0xffff0000, RZ, 0xc0, !PT ;  /* 0xffff00003e007812 */ /* 0x000fe200078ec0ff */
[----:B------:R-:W-:Y:S01]  /*6380*/  FFMA R12, R49, R2, R12 ;  /* 0x00000002310c7223 */ /* 0x000fe2000000000c */
[C---:B----4-:R-:W-:Y:S01]  /*6390*/  SHF.L.U32 R2, R68.reuse, 0x10, RZ ;  /* 0x0000001044027819 */ /* 0x050fe200000006ff */
[----:B------:R-:W-:Y:S01]  /*63a0*/  FMUL R19, R47, R19 ;  /* 0x000000132f137220 */ /* 0x000fe20000400000 */
[----:B------:R-:W-:Y:S01]  /*63b0*/  F2FP.BF16.F32.PACK_AB R54, R5, R4 ;  /* 0x000000040536723e */ /* 0x000fe200000010ff */
[----:B------:R-:W-:Y:S01]  /*63c0*/  FFMA R13, R49, R0, R13 ;  /* 0x00000000310d7223 */ /* 0x000fe2000000000d */
[----:B------:R-:W-:Y:S01]  /*63d0*/  LOP3.LUT R0, R63, 0xffff0000, RZ, 0xc0, !PT ;  /* 0xffff00003f007812 */ /* 0x000fe200078ec0ff */
[----:B------:R-:W-:Y:S01]  /*63e0*/  FFMA R14, R49, R3, R14 ;  /* 0x00000003310e7223 */ /* 0x000fe2000000000e */
[----:B------:R-:W-:Y:S01]  /*63f0*/  LOP3.LUT R3, R68, 0xffff0000, RZ, 0xc0, !PT ;  /* 0xffff000044037812 */ /* 0x000fe200078ec0ff */
[----:B------:R-:W-:Y:S01]  /*6400*/  FMUL R23, R47, R23 ;  /* 0x000000172f177220 */ /* 0x000fe20000400000 */
[----:B------:R-:W-:Y:S01]  /*6410*/  F2FP.BF16.F32.PACK_AB R55, R11, R6 ;  /* 0x000000060b37723e */ /* 0x000fe200000010ff */
[----:B------:R-:W-:Y:S01]  /*6420*/  FFMA R19, R49, R0, R19 ;  /* 0x0000000031137223 */ /* 0x000fe20000000013 */
[----:B------:R-:W-:Y:S01]  /*6430*/  SHF.L.U32 R0, R69, 0x10, RZ ;  /* 0x0000001045007819 */ /* 0x000fe200000006ff */
[----:B------:R-:W-:Y:S01]  /*6440*/  FFMA R16, R49, R2, R16 ;  /* 0x0000000231107223 */ /* 0x000fe20000000010 */
[----:B------:R-:W-:Y:S01]  /*6450*/  LOP3.LUT R2, R69, 0xffff0000, RZ, 0xc0, !PT ;  /* 0xffff000045027812 */ /* 0x000fe200078ec0ff */
[----:B------:R-:W-:Y:S01]  /*6460*/  FFMA R17, R49, R3, R17 ;  /* 0x0000000331117223 */ /* 0x000fe20000000011 */
[----:B------:R-:W-:Y:S01]  /*6470*/  SHF.L.U32 R3, R71, 0x10, RZ ;  /* 0x0000001047037819 */ /* 0x000fe200000006ff */
        /* <DEDUP_REMOVED lines=15> */
[C---:B------:R-:W-:Y:S01]  /*6570*/  SHF.L.U32 R2, R78.reuse, 0x10, RZ ;  /* 0x000000104e027819 */ /* 0x040fe200000006ff */
[----:B------:R-:W-:Y:S01]  /*6580*/  FMUL R31, R47, R31 ;  /* 0x0000001f2f1f7220 */ /* 0x000fe20000400000 */
[----:B------:R-:W-:Y:S01]  /*6590*/  F2FP.BF16.F32.PACK_AB R8, R9, R8 ;  /* 0x000000080908723e */ /* 0x000fe200000010ff */
[----:B------:R1:W-:Y:S01]  /*65a0*/  STSM.16.M88.4 [R107+0x400], R52 ;  /* 0x000400346b007844 */ /* 0x0003e20000000200 */
        /* <DEDUP_REMOVED lines=8> */
[----:B------:R-:W-:Y:S01]  /*6630*/  LOP3.LUT R0, R79, 0xffff0000, RZ, 0xc0, !PT ;  /* 0xffff00004f007812 */ /* 0x000fe200078ec0ff */
[----:B------:R-:W-:Y:S01]  /*6640*/  FFMA R28, R49, R2, R28 ;  /* 0x00000002311c7223 */ /* 0x000fe2000000001c */
[----:B------:R-:W-:Y:S01]  /*6650*/  F2FP.BF16.F32.PACK_AB R11, R19, R14 ;  /* 0x0000000e130b723e */ /* 0x000fe200000010ff */
[----:B------:R-:W-:Y:S01]  /*6660*/  FFMA R29, R49, R3, R29 ;  /* 0x00000003311d7223 */ /* 0x000fe2000000001d */
[----:B------:R-:W-:Y:S01]  /*6670*/  F2FP.BF16.F32.PACK_AB R16, R17, R16 ;  /* 0x000000101110723e */ /* 0x000fe200000010ff */
[----:B------:R-:W-:Y:S01]  /*6680*/  FFMA R30, R49, R4, R30 ;  /* 0x00000004311e7223 */ /* 0x000fe2000000001e */
[----:B------:R-:W-:Y:S01]  /*6690*/  F2FP.BF16.F32.PACK_AB R17, R23, R18 ;  /* 0x000000121711723e */ /* 0x000fe200000010ff */
[----:B------:R1:W-:Y:S01]  /*66a0*/  STSM.16.M88.4 [R106+0x400], R8 ;  /* 0x000400086a007844 */ /* 0x0003e20000000200 */
[----:B------:R-:W-:Y:S01]  /*66b0*/  FFMA R35, R49, R0, R35 ;  /* 0x0000000031237223 */ /* 0x000fe20000000023 */
[----:B------:R-:W-:Y:S02]  /*66c0*/  F2FP.BF16.F32.PACK_AB R18, R21, R20 ;  /* 0x000000141512723e */ /* 0x000fe400000010ff */
[----:B------:R-:W-:Y:S02]  /*66d0*/  F2FP.BF16.F32.PACK_AB R19, R27, R22 ;  /* 0x000000161b13723e */ /* 0x000fe400000010ff */
[----:B------:R-:W-:Y:S02]  /*66e0*/  F2FP.BF16.F32.PACK_AB R24, R25, R24 ;  /* 0x000000181918723e */ /* 0x000fe400000010ff */
[----:B------:R-:W-:Y:S01]  /*66f0*/  F2FP.BF16.F32.PACK_AB R25, R31, R26 ;  /* 0x0000001a1f19723e */ /* 0x000fe200000010ff */
[----:B------:R1:W-:Y:S01]  /*6700*/  STSM.16.M88.4 [R108], R16 ;  /* 0x000000106c007844 */ /* 0x0003e20000000200 */
[----:B------:R-:W-:Y:S02]  /*6710*/  F2FP.BF16.F32.PACK_AB R26, R29, R28 ;  /* 0x0000001c1d1a723e */ /* 0x000fe400000010ff */
[----:B------:R-:W-:Y:S05]  /*6720*/  F2FP.BF16.F32.PACK_AB R27, R35, R30 ;  /* 0x0000001e231b723e */ /* 0x000fea00000010ff */
[----:B------:R1:W-:Y:S01]  /*6730*/  STSM.16.M88.4 [R109], R24 ;  /* 0x000000186d007844 */ /* 0x0003e20000000200 */
[----:B------:R-:W-:Y:S01]  /*6740*/  @!PT LDS RZ, [RZ] ;  /* 0x00000000fffff984 */ /* 0x000fe20000000800 */
[----:B------:R-:W-:Y:S01]  /*6750*/  @!PT LDS RZ, [RZ] ;  /* 0x00000000fffff984 */ /* 0x000fe20000000800 */
[----:B------:R-:W-:Y:S01]  /*6760*/  @!PT LDS RZ, [RZ] ;  /* 0x00000000fffff984 */ /* 0x000fe20000000800 */
[----:B------:R-:W-:Y:S01]  /*6770*/  @!PT LDS RZ, [RZ] ;  /* 0x00000000fffff984 */ /* 0x000fe20000000800 */
[----:B------:R2:W-:Y:S07]  /*6780*/  MEMBAR.ALL.CTA ;  /* 0x0000000000007992 */ /* 0x0005ee0000008000 */
[----:B--2---:R-:W2:Y:S02]  /*6790*/  FENCE.VIEW.ASYNC.S ;  /* 0x00000000000073c6 */ /* 0x004ea40000000000 */
[----:B--2---:R-:W-:Y:S06]  /*67a0*/  BAR.SYNC.DEFER_BLOCKING 0x1, 0x80 ;  /* 0x0042000000007b1d */ /* 0x004fec0000010000 */
[----:B------:R-:W-:Y:S05]  /*67b0*/  @P0 BRA `(.L_x_106) ;  /* 0x0000000000280947 */ /* 0x000fea0003800000 */
[----:B------:R-:W-:Y:S02]  /*67c0*/  UIADD3 UR4, UPT, UPT, UR48, 0x400, URZ ;  /* 0x0000040030047890 */ /* 0x000fe4000fffe0ff */
[----:B------:R-:W-:Y:S01]  /*67d0*/  UIADD3 UR6, UP0, UPT, UR52, 0x680, URZ ;  /* 0x0000068034067890 */ /* 0x000fe2000ff1e0ff */
[----:B------:R-:W-:Y:S03]  /*67e0*/  UMOV UR43, UR36 ;  /* 0x00000024002b7c82 */ /* 0x000fe60008000000 */
[----:B------:R-:W-:Y:S01]  /*67f0*/  MOV R94, UR4 ;  /* 0x00000004005e7c02 */ /* 0x000fe20008000f00 */
[----:B------:R-:W-:Y:S03]  /*6800*/  UIADD3.X UR7, UPT, UPT, URZ, UR53, URZ, UP0, !UPT ;  /* 0x00000035ff077290 */ /* 0x000fe600087fe4ff */
[----:B------:R-:W-:Y:S11]  /*6810*/  R2UR UR40, R94 ;  /* 0x000000005e2872ca */ /* 0x000ff600000e0000 */
[----:B------:R-:W-:Y:S02]  /*6820*/  @!UPT UIADD3 URZ, UPT, UPT, URZ, URZ, URZ ;  /* 0x000000fffffff290 */ /* 0x000fe4000fffe0ff */
[----:B------:R2:W-:Y:S01]  /*6830*/  UTMASTG.3D [UR40], [UR6] ;  /* 0x00000028060073b5 */ /* 0x0005e20008010000 */
[----:B------:R0:W-:Y:S01]  /*6840*/  UTMACMDFLUSH ;  /* 0x00000000000079b7 */ /* 0x0001e20000000000 */
[----:B--2---:R-:W-:Y:S04]  /*6850*/  DEPBAR.LE SB0, 0x1 ;  /* 0x000080400000791a */ /* 0x004fe80000000000 */
.L_x_106:
[----:B------:R-:W-:Y:S05]  /*6860*/  BSYNC.RECONVERGENT B0 ;  /* 0x0000000000007941 */ /* 0x000fea0003800200 */
.L_x_105:
[----:B------:R-:W-:Y:S01]  /*6870*/  BAR.SYNC.DEFER_BLOCKING 0x1, 0x80 ;  /* 0x0042000000007b1d */ /* 0x000fe20000010000 */
[----:B------:R-:W-:Y:S01]  /*6880*/  ISETP.NE.AND P1, PT, R105, RZ, PT ;  /* 0x000000ff6900720c */ /* 0x000fe20003f25270 */
[----:B------:R-:W-:Y:S01]  /*6890*/  UIADD3 UR4, UPT, UPT, UR50, -0x1, URZ ;  /* 0xffffffff32047890 */ /* 0x000fe2000fffe0ff */
[----:B------:R-:W-:Y:S03]  /*68a0*/  LEA R2, R65, UR48, 0x3 ;  /* 0x0000003041027c11 */ /* 0x000fe6000f8e18ff */
[----:B------:R-:W-:Y:S08]  /*68b0*/  UISETP.GT.U32.AND UP0, UPT, UR4, -0x3, UPT ;  /* 0xfffffffd0400788c */ /* 0x000ff0000bf04070 */
[----:B------:R-:W-:Y:S01]  /*68c0*/  @P1 SHF.L.U32 R3, R98, 0x1f, RZ ;  /* 0x0000001f62031819 */ /* 0x000fe200000006ff */
[----:B------:R-:W-:Y:S06]  /*68d0*/  BRA.U UP0, `(.L_x_107) ;  /* 0x0000000100247547 */ /* 0x000fec000b800000 */
[----:B------:R-:W-:Y:S01]  /*68e0*/  IMAD.U32 R4, RZ, RZ, UR49 ;  /* 0x00000031ff047e24 */ /* 0x000fe2000f8e00ff */
[----:B------:R-:W-:Y:S01]  /*68f0*/  MOV R0, UR37 ;  /* 0x0000002500007c02 */ /* 0x000fe20008000f00 */
[----:B------:R-:W-:Y:S03]  /*6900*/  UIADD3 UR49, UPT, UPT, UR49, 0x1, URZ ;  /* 0x0000000131317890 */ /* 0x000fe6000fffe0ff */
[----:B------:R-:W-:Y:S01]  /*6910*/  @P1 LEA R4, R4, UR48, 0x3 ;  /* 0x0000003004041c11 */ /* 0x000fe2000f8e18ff */
[----:B------:R-:W-:Y:S04]  /*6920*/  UISETP.NE.AND UP0, UPT, UR49, 0x3, UPT ;  /* 0x000000033100788c */ /* 0x000fe8000bf05270 */
[----:B------:R-:W-:Y:S01]  /*6930*/  @P1 VIADD R4, R4, 0xd8 ;  /* 0x000000d804041836 */ /* 0x000fe20000000000 */
[----:B------:R-:W-:Y:S04]  /*6940*/  USEL UR49, UR49, URZ, UP0 ;  /* 0x000000ff31317287 */ /* 0x000fe80008000000 */
[----:B------:R-:W-:Y:S04]  /*6950*/  @P1 PRMT R0, R0, 0x654, R4 ;  /* 0x0000065400001816 */ /* 0x000fe80000000004 */
[----:B------:R2:W-:Y:S04]  /*6960*/  @P1 SYNCS.ARRIVE.TRANS64.RED.A1T0 RZ, [R0+URZ], RZ ;  /* 0x000000ff00ff19a7 */ /* 0x0005e800081004ff */
.L_x_107:
[----:B------:R-:W3:Y:S01]  /*6970*/  @P1 SYNCS.PHASECHK.TRANS64.TRYWAIT P0, [R2+URZ+0xc0], R3 ;  /* 0x0000c003020015a7 */ /* 0x000ee200080011ff */
[----:B------:R-:W-:Y:S01]  /*6980*/  BSSY B1, `(.L_x_108) ;  /* 0x0000017000017945 */ /* 0x000fe20003800000 */
[----:B---3--:R-:W-:Y:S03]  /*6990*/  @P1 SEL R67, RZ, 0x1, !P0 ;  /* 0x00000001ff431807 */ /* 0x008fe60004000000 */
[----:B------:R-:W-:Y:S05]  /*69a0*/  @!P1 BRA `(.L_x_109) ;  /* 0x0000000000509947 */ /* 0x000fea0003800000 */
[----:B------:R-:W-:Y:S01]  /*69b0*/  ISETP.NE.AND P1, PT, R72, RZ, PT ;  /* 0x000000ff4800720c */ /* 0x000fe20003f25270 */
[----:B------:R-:W-:Y:S01]  /*69c0*/  BSSY B0, `(.L_x_110) ;  /* 0x000000a000007945 */ /* 0x000fe20003800000 */
[----:B------:R-:W-:Y:S11]  /*69d0*/  ISETP.NE.AND P0, PT, R67, RZ, PT ;  /* 0x000000ff4300720c */ /* 0x000ff60003f05270 */
[----:B------:R-:W-:Y:S04]  /*69e0*/  @P1 IMAD R5, R65, 0x2000, R66 ;  /* 0x0000200041051824 */ /* 0x000fe800078e0242 */
[----:B------:R-:W-:Y:S05]  /*69f0*/  @P1 VIADD R4, R5, UR48 ;  /* 0x0000003005041c36 */ /* 0x000fea0008000000 */
[----:B------:R-:W-:Y:S01]  /*6a00*/  @P1 IADD3 R3, PT, PT, R73, R4, RZ ;  /* 0x0000000449031210 */ /* 0x000fe20007ffe0ff */
[----:B------:R-:W-:Y:S01]  /*6a10*/  @P1 IMAD.IADD R4, R99, 0x1, R4 ;  /* 0x0000000163041824 */ /* 0x000fe200078e0204 */
[----:B------:R-:W-:Y:S06]  /*6a20*/  @P0 BRA `(.L_x_111) ;  /* 0x00000000000c0947 */ /* 0x000fec0003800000 */
[----:B--2---:R-:W-:Y:S04]  /*6a30*/  SHF.L.U32 R0, R98, 0x1f, RZ ;  /* 0x0000001f62007819 */ /* 0x004fe800000006ff */
[----:B------:R-:W2:Y:S02]  /*6a40*/  SYNCS.PHASECHK.TRANS64.TRYWAIT P0, [R2+URZ+0xc0], R0 ;  /* 0x0000c000020075a7 */ /* 0x000ea400080011ff */
[----:B--2---:R-:W-:Y:S05]  /*6a50*/  @!P0 BRA `(.L_x_112) ;  /* 0x0000002400f88947 */ /* 0x004fea0003800000 */
.L_x_111:
[----:B------:R-:W-:Y:S05]  /*6a60*/  BSYNC B0 ;  /* 0x0000000000007941 */ /* 0x000fea0003800000 */
.L_x_110:
[----:B------:R-:W-:Y:S02]  /*6a70*/  ISETP.NE.AND P0, PT, R72, RZ, PT ;  /* 0x000000ff4800720c */ /* 0x000fe40003f05270 */
[----:B------:R-:W-:Y:S11]  /*6a80*/  IADD3 R65, PT, PT, R65, 0x1, RZ ;  /* 0x0000000141417810 */ /* 0x000ff60007ffe0ff */
[----:B--2---:R-:W-:Y:S01]  /*6a90*/  @P0 IMAD.IADD R0, R99, 0x1, R3 ;  /* 0x0000000163000824 */ /* 0x004fe200078e0203 */
[----:B------:R-:W-:Y:S05]  /*6aa0*/  @P0 WARPSYNC.ALL ;  /* 0x0000000000000948 */ /* 0x000fea0003800000 */
[----:B------:R3:W4:Y:S04]  /*6ab0*/  @P0 LDSM.16.M88.4 R56, [R5+UR48+0x400] ;  /* 0x000400300538083b */ /* 0x0007280008000200 */
[----:B------:R3:W2:Y:S04]  /*6ac0*/  @P0 LDSM.16.M88.4 R60, [R4+0x400] ;  /* 0x00040000043c083b */ /* 0x0006a80000000200 */
[----:B------:R3:W1:Y:S04]  /*6ad0*/  @P0 LDSM.16.M88.4 R68, [R3+0x400] ;  /* 0x000400000344083b */ /* 0x0006680000000200 */
[----:B------:R3:W1:Y:S02]  /*6ae0*/  @P0 LDSM.16.M88.4 R76, [R0+0x400] ;  /* 0x00040000004c083b */ /* 0x0006640000000200 */
.L_x_109:
[----:B------:R-:W-:Y:S05]  /*6af0*/  BSYNC B1 ;  /* 0x0000000000017941 */ /* 0x000fea0003800000 */
.L_x_108:
[----:B--23--:R-:W-:Y:S05]  /*6b00*/  VIADD R0, R48, 0x40 ;  /* 0x0000004030007836 */ /* 0x00cfea0000000000 */
[----:B------:R-:W-:Y:S04]  /*6b10*/  SHF.R.U32.HI R0, RZ, 0x15, R0 ;  /* 0x00000015ff007819 */ /* 0x000fe80000011600 */
[----:B------:R-:W-:Y:S11]  /*6b20*/  LOP3.LUT P0, RZ, R0, 0x3, R93, 0x48, !PT ;  /* 0x0000000300ff7812 */ /* 0x000ff6000780485d */
[----:B------:R-:W-:Y:S02]  /*6b30*/  @!UPT UIADD3 URZ, UPT, UPT, URZ, URZ, URZ ;  /* 0x000000fffffff290 */ /* 0x000fe4000fffe0ff */
[----:B------:R-:W-:Y:S05]  /*6b40*/  @!P0 BRA `(.L_x_113) ;  /* 0x0000000000408947 */ /* 0x000fea0003800000 */
[----:B------:R-:W2:Y:S01]  /*6b50*/  LDCU.64 UR8, c[0x4][0x70] ;  /* 0x01000e00ff0877ac */ /* 0x000ea20008000a00 */
[----:B------:R-:W-:Y:S01]  /*6b60*/  MOV R3, 0x0 ;  /* 0x0000000000037802 */ /* 0x000fe20000000f00 */
[----:B------:R-:W-:Y:S02]  /*6b70*/  HFMA2 R12, -RZ, RZ, 0, 5.9604644775390625e-08 ;  /* 0x00000001ff0c7431 */ /* 0x000fe400000001ff */
[----:B-1----:R-:W-:Y:S02]  /*6b80*/  IMAD.MOV.U32 R8, RZ, RZ, 0x192 ;  /* 0x00000192ff087424 */ /* 0x002fe400078e00ff */
[----:B------:R-:W-:Y:S01]  /*6b90*/  IMAD.MOV.U32 R13, RZ, RZ, RZ ;  /* 0x000000ffff0d7224 */ /* 0x000fe200078e00ff */
[----:B------:R-:W1:Y:S01]  /*6ba0*/  LDCU.64 UR6, c[0x4][0x78] ;  /* 0x01000f00ff0677ac */ /* 0x000e620008000a00 */
[----:B------:R-:W3:Y:S01]  /*6bb0*/  LDC.64 R2, c[0x4][R3] ;  /* 0x0100000003027b82 */ /* 0x000ee20000000a00 */
[----:B------:R-:W5:Y:S01]  /*6bc0*/  LDCU.64 UR4, c[0x4][0x10] ;  /* 0x01000200ff0477ac */ /* 0x000f620008000a00 */
[----:B--2---:R-:W-:Y:S01]  /*6bd0*/  MOV R5, UR9 ;  /* 0x0000000900057c02 */ /* 0x004fe20008000f00 */
[----:B------:R-:W-:Y:S01]  /*6be0*/  IMAD.U32 R4, RZ, RZ, UR8 ;  /* 0x00000008ff047e24 */ /* 0x000fe2000f8e00ff */
[----:B-1----:R-:W-:Y:S01]  /*6bf0*/  MOV R7, UR7 ;  /* 0x0000000700077c02 */ /* 0x002fe20008000f00 */
[----:B------:R-:W-:Y:S01]  /*6c00*/  IMAD.U32 R6, RZ, RZ, UR6 ;  /* 0x00000006ff067e24 */ /* 0x000fe2000f8e00ff */
[----:B-----5:R-:W-:Y:S01]  /*6c10*/  MOV R11, UR5 ;  /* 0x00000005000b7c02 */ /* 0x020fe20008000f00 */
[----:B------:R-:W-:Y:S02]  /*6c20*/  IMAD.U32 R10, RZ, RZ, UR4 ;  /* 0x00000004ff0a7e24 */ /* 0x000fe4000f8e00ff */
[----:B------:R-:W-:Y:S07]  /*6c30*/  LEPC R20, `(.L_x_113) ;  /* 0x000000001014794e */ /* 0x000fee0000000000 */
[----:B---34-:R-:W-:Y:S05]  /*6c40*/  CALL.ABS.NOINC R2 ;  /* 0x0000000002007343 */ /* 0x018fea0003c00000 */
.L_x_113:
[----:B----4-:R-:W-:Y:S01]  /*6c50*/  SHF.L.U32 R50, R56, 0x10, RZ ;  /* 0x0000001038327819 */ /* 0x010fe200000006ff */
[----:B------:R-:W-:Y:S05]  /*6c60*/  WARPSYNC.ALL ;  /* 0x0000000000007948 */ /* 0x000fea0003800000 */
[----:B------:R-:W-:Y:S01]  /*6c70*/  R2UR UR4, R48 ;  /* 0x00000000300472ca */ /* 0x000fe200000e0000 */
[----:B------:R-:W-:Y:S01]  /*6c80*/  BSSY.RECONVERGENT B0, `(.L_x_114) ;  /* 0x0000087000007945 */ /* 0x000fe20003800200 */
[----:B------:R-:W-:Y:S02]  /*6c90*/  LOP3.LUT R51, R56, 0xffff0000, RZ, 0xc0, !PT ;  /* 0xffff000038337812 */ /* 0x000fe400078ec0ff */
[----:B-1----:R-:W-:Y:S02]  /*6ca0*/  SHF.L.U32 R52, R57, 0x10, RZ ;  /* 0x0000001039347819 */ /* 0x002fe400000006ff */
[----:B------:R-:W-:Y:S07]  /*6cb0*/  ISETP.NE.AND P0, PT, R101, RZ, PT ;  /* 0x000000ff6500720c */ /* 0x000fee0003f05270 */
[----:B------:R-:W1:Y:S02]  /*6cc0*/  LDTM.16dp256bit.x8 R4, tmem[UR4+0x40] ;  /* 0x00004004000479ee */ /* 0x000e6400081a0000 */
[C---:B-1----:R-:W-:Y:S01]  /*6cd0*/  FMUL R0, R47.reuse, R4 ;  /* 0x000000042f007220 */ /* 0x042fe20000400000 */
        /* <DEDUP_REMOVED lines=87> */
[----:B------:R-:W-:Y:S01]  /*7250*/  LOP3.LUT R5, R79, 0xffff0000, RZ, 0xc0, !PT ;  /* 0xffff00004f057812 */ /* 0x000fe200078ec0ff */
[----:B------:R-:W-:Y:S01]  /*7260*/  FFMA R25, R49, R0, R25 ;  /* 0x0000000031197223 */ /* 0x000fe20000000019 */
[----:B------:R-:W-:Y:S01]  /*7270*/  LOP3.LUT R0, R77, 0xffff0000, RZ, 0xc0, !PT ;  /* 0xffff00004d007812 */ /* 0x000fe200078ec0ff */
[----:B------:R-:W-:Y:S01]  /*7280*/  FFMA R26, R49, R3, R26 ;  /* 0x00000003311a7223 */ /* 0x000fe2000000001a */
[----:B------:R-:W-:Y:S01]  /*7290*/  LOP3.LUT R3, R78, 0xffff0000, RZ, 0xc0, !PT ;  /* 0xffff00004e037812 */ /* 0x000fe200078ec0ff */
[----:B------:R-:W-:Y:S01]  /*72a0*/  FMUL R35, R47, R35 ;  /* 0x000000232f237220 */ /* 0x000fe20000400000 */
[----:B------:R-:W-:Y:S01]  /*72b0*/  F2FP.BF16.F32.PACK_AB R9, R15, R10 ;  /* 0x0000000a0f09723e */ /* 0x000fe200000010ff */
[----:B------:R-:W-:Y:S01]  /*72c0*/  FFMA R31, R49, R0, R31 ;  /* 0x00000000311f7223 */ /* 0x000fe2000000001f */
[----:B------:R-:W-:Y:S01]  /*72d0*/  F2FP.BF16.F32.PACK_AB R10, R13, R12 ;  /* 0x0000000c0d0a723e */ /* 0x000fe200000010ff */
        /* <DEDUP_REMOVED lines=12> */
[----:B------:R1:W-:Y:S01]  /*73a0*/  STSM.16.M88.4 [R108+0x2000], R16 ;  /* 0x002000106c007844 */ /* 0x0003e20000000200 */
[----:B------:R-:W-:Y:S02]  /*73b0*/  F2FP.BF16.F32.PACK_AB R26, R29, R28 ;  /* 0x0000001c1d1a723e */ /* 0x000fe400000010ff */
[----:B------:R-:W-:Y:S05]  /*73c0*/  F2FP.BF16.F32.PACK_AB R27, R35, R30 ;  /* 0x0000001e231b723e */ /* 0x000fea00000010ff */
[----:B------:R1:W-:Y:S01]  /*73d0*/  STSM.16.M88.4 [R109+0x2000], R24 ;  /* 0x002000186d007844 */ /* 0x0003e20000000200 */
        /* <DEDUP_REMOVED lines=8> */
[----:B------:R-:W-:Y:S02]  /*7460*/  UIADD3 UR8, UP0, UPT, UR52, 0x680, URZ ;  /* 0x0000068034087890 */ /* 0x000fe4000ff1e0ff */
[----:B------:R-:W-:Y:S02]  /*7470*/  UIADD3 UR5, UPT, UPT, UR41, 0x40, URZ ;  /* 0x0000004029057890 */ /* 0x000fe4000fffe0ff */
[----:B------:R-:W-:Y:S02]  /*7480*/  UIADD3 UR4, UPT, UPT, UR48, 0x2400, URZ ;  /* 0x0000240030047890 */ /* 0x000fe4000fffe0ff */
[----:B------:R-:W-:Y:S01]  /*7490*/  UIADD3.X UR9, UPT, UPT, URZ, UR53, URZ, UP0, !UPT ;  /* 0x00000035ff097290 */ /* 0x000fe200087fe4ff */
[----:B------:R-:W-:Y:S01]  /*74a0*/  UMOV UR6, UR42 ;  /* 0x0000002a00067c82 */ /* 0x000fe20008000000 */
[----:B------:R-:W-:Y:S07]  /*74b0*/  UMOV UR7, UR36 ;  /* 0x0000002400077c82 */ /* 0x000fee0008000000 */
[----:B------:R2:W-:Y:S01]  /*74c0*/  UTMASTG.3D [UR4], [UR8] ;  /* 0x00000004080073b5 */ /* 0x0005e20008010000 */
[----:B------:R0:W-:Y:S01]  /*74d0*/  UTMACMDFLUSH ;  /* 0x00000000000079b7 */ /* 0x0001e20000000000 */
[----:B--2---:R-:W-:Y:S04]  /*74e0*/  DEPBAR.LE SB0, 0x1 ;  /* 0x000080400000791a */ /* 0x004fe80000000000 */
.L_x_115:
[----:B------:R-:W-:Y:S05]  /*74f0*/  BSYNC.RECONVERGENT B0 ;  /* 0x0000000000007941 */ /* 0x000fea0003800200 */
.L_x_114:
[----:B------:R-:W-:Y:S01]  /*7500*/  BAR.SYNC.DEFER_BLOCKING 0x1, 0x80 ;  /* 0x0042000000007b1d */ /* 0x000fe20000010000 */
[----:B------:R-:W-:Y:S01]  /*7510*/  ISETP.NE.AND P1, PT, R105, RZ, PT ;  /* 0x000000ff6900720c */ /* 0x000fe20003f25270 */
[----:B------:R-:W-:Y:S01]  /*7520*/  UISETP.GT.U32.AND UP0, UPT, UR50, -0x3, UPT ;  /* 0xfffffffd3200788c */ /* 0x000fe2000bf04070 */
[----:B------:R-:W-:Y:S11]  /*7530*/  LEA R4, R65, UR48, 0x3 ;  /* 0x0000003041047c11 */ /* 0x000ff6000f8e18ff */
        /* <DEDUP_REMOVED lines=11> */
.L_x_116:
        /* <DEDUP_REMOVED lines=15> */
.L_x_120:
[----:B------:R-:W-:Y:S05]  /*76e0*/  BSYNC B0 ;  /* 0x0000000000007941 */ /* 0x000fea0003800000 */
.L_x_119:
[----:B------:R-:W-:Y:S11]  /*76f0*/  ISETP.NE.AND P0, PT, R72, RZ, PT ;  /* 0x000000ff4800720c */ /* 0x000ff60003f05270 */
[----:B------:R-:W-:Y:S02]  /*7700*/  @!UPT UIADD3 URZ, UPT, UPT, URZ, URZ, URZ ;  /* 0x000000fffffff290 */ /* 0x000fe4000fffe0ff */
[----:B--2---:R-:W-:Y:S01]  /*7710*/  @P0 IADD3 R0, PT, PT, R99, R73, RZ ;  /* 0x0000004963000210 */ /* 0x004fe20007ffe0ff */
[----:B------:R-:W-:Y:S05]  /*7720*/  @P0 WARPSYNC.ALL ;  /* 0x0000000000000948 */ /* 0x000fea0003800000 */
[----:B------:R3:W4:Y:S04]  /*7730*/  @P0 LDSM.16.M88.4 R56, [R65+UR48+0x400] ;  /* 0x000400304138083b */ /* 0x0007280008000200 */
[----:B------:R3:W2:Y:S04]  /*7740*/  @P0 LDSM.16.M88.4 R60, [R2+0x400] ;  /* 0x00040000023c083b */ /* 0x0006a80000000200 */
[----:B------:R3:W1:Y:S04]  /*7750*/  @P0 LDSM.16.M88.4 R68, [R73+0x400] ;  /* 0x000400004944083b */ /* 0x0006680000000200 */
[----:B------:R3:W1:Y:S02]  /*7760*/  @P0 LDSM.16.M88.4 R76, [R0+0x400] ;  /* 0x00040000004c083b */ /* 0x0006640000000200 */
.L_x_118:
[----:B------:R-:W-:Y:S05]  /*7770*/  BSYNC B1 ;  /* 0x0000000000017941 */ /* 0x000fea0003800000 */
.L_x_117:
        /* <DEDUP_REMOVED lines=21> */
.L_x_122:
[----:B------:R-:W-:Y:S01]  /*78d0*/  ISETP.NE.AND P0, PT, R101, RZ, PT ;  /* 0x000000ff6500720c */ /* 0x000fe20003f05270 */
[----:B------:R-:W-:Y:S05]  /*78e0*/  WARPSYNC.ALL ;  /* 0x0000000000007948 */ /* 0x000fea0003800000 */
[----:B------:R-:W-:Y:S01]  /*78f0*/  R2UR UR4, R48 ;  /* 0x00000000300472ca */ /* 0x000fe200000e0000 */
[----:B------:R-:W-:Y:S01]  /*7900*/  BSSY.RECONVERGENT B0, `(.L_x_123) ;  /* 0x000008c000007945 */ /* 0x000fe20003800200 */
[C---:B----4-:R-:W-:Y:S02]  /*7910*/  SHF.L.U32 R0, R56.reuse, 0x10, RZ ;  /* 0x0000001038007819 */ /* 0x050fe400000006ff */
[----:B------:R-:W-:Y:S02]  /*7920*/  LOP3.LUT R2, R56, 0xffff0000, RZ, 0xc0, !PT ;  /* 0xffff000038027812 */ /* 0x000fe400078ec0ff */
[C---:B------:R-:W-:Y:S02]  /*7930*/  SHF.L.U32 R3, R57.reuse, 0x10, RZ ;  /* 0x0000001039037819 */ /* 0x040fe400000006ff */
[----:B------:R-:W-:Y:S02]  /*7940*/  LOP3.LUT R48, R57, 0xffff0000, RZ, 0xc0, !PT ;  /* 0xffff000039307812 */ /* 0x000fe400078ec0ff */
[C---:B------:R-:W-:Y:S02]  /*7950*/  SHF.L.U32 R50, R58.reuse, 0x10, RZ ;  /* 0x000000103a327819 */ /* 0x040fe400000006ff */
[----:B------:R-:W-:Y:S01]  /*7960*/  LOP3.LUT R51, R58, 0xffff0000, RZ, 0xc0, !PT ;  /* 0xffff00003a337812 */ /* 0x000fe200078ec0ff */
[----:B-1----:R-:W1:Y:S01]  /*7970*/  LDTM.16dp256bit.x8 R4, tmem[UR4+0x80] ;  /* 0x00008004000479ee */ /* 0x002e6200081a0000 */
[C---:B------:R-:W-:Y:S01]  /*7980*/  SHF.L.U32 R52, R59.reuse, 0x10, RZ ;  /* 0x000000103b347819 */ /* 0x040fe200000006ff */
[----:B------:R-:W-:Y:S01]  /*7990*/  NOP ;  /* 0x0000000000007918 */ /* 0x000fe20000000000 */
[----:B------:R-:W-:Y:S02]  /*79a0*/  LOP3.LUT R53, R59, 0xffff0000, RZ, 0xc0, !PT ;  /* 0xffff00003b357812 */ /* 0x000fe400078ec0ff */
[----:B------:R-:W-:Y:S02]  /*79b0*/  R2UR UR5, R64 ;  /* 0x00000000400572ca */ /* 0x000fe400000e0000 */
[C---:B------:R-:W-:Y:S02]  /*79c0*/  SHF.L.U32 R54, R60.reuse, 0x10, RZ ;  /* 0x000000103c367819 */ /* 0x040fe400000006ff */
[----:B------:R-:W-:Y:S02]  /*79d0*/  LOP3.LUT R55, R60, 0xffff0000, RZ, 0xc0, !PT ;  /* 0xffff00003c377812 */ /* 0x000fe400078ec0ff */
[C---:B------:R-:W-:Y:S02]  /*79e0*/  SHF.L.U32 R56, R61.reuse, 0x10, RZ ;  /* 0x000000103d387819 */ /* 0x040fe400000006ff */
[----:B------:R-:W-:Y:S02]  /*79f0*/  LOP3.LUT R57, R61, 0xffff0000, RZ, 0xc0, !PT ;  /* 0xffff00003d397812 */ /* 0x000fe400078ec0ff */
[C---:B------:R-:W-:Y:S02]  /*7a00*/  SHF.L.U32 R58, R62.reuse, 0x10, RZ ;  /* 0x000000103e3a7819 */ /* 0x040fe400000006ff */
[----:B------:R-:W-:Y:S01]  /*7a10*/  LOP3.LUT R59, R62, 0xffff0000, RZ, 0xc0, !PT ;  /* 0xffff00003e3b7812 */ /* 0x000fe200078ec0ff */
[----:B------:R-:W-:Y:S01]  /*7a20*/  UIADD3 UR5, UPT, UPT, UR5, 0x140, URZ ;  /* 0x0000014005057890 */ /* 0x000fe2000fffe0ff */
[C---:B------:R-:W-:Y:S02]  /*7a30*/  SHF.L.U32 R60, R63.reuse, 0x10, RZ ;  /* 0x000000103f3c7819 */ /* 0x040fe400000006ff */
[----:B------:R-:W-:Y:S01]  /*7a40*/  LOP3.LUT R61, R63, 0xffff0000, RZ, 0xc0, !PT ;  /* 0xffff00003f3d7812 */ /* 0x000fe200078ec0ff */
[----:B------:R-:W-:Y:S01]  /*7a50*/  UPRMT UR5, UR37, 0x654, UR5 ;  /* 0x0000065425057896 */ /* 0x000fe20008000005 */
[C---:B------:R-:W-:Y:S01]  /*7a60*/  SHF.L.U32 R62, R68.reuse, 0x10, RZ ;  /* 0x00000010443e7819 */ /* 0x040fe200000006ff */
[C---:B-1----:R-:W-:Y:S01]  /*7a70*/  FMUL R4, R47.reuse, R4 ;  /* 0x000000042f047220 */ /* 0x042fe20000400000 */
[C---:B------:R-:W-:Y:S01]  /*7a80*/  FMUL R5, R47.reuse, R5 ;  /* 0x000000052f057220 */ /* 0x040fe20000400000 */
[----:B------:R-:W-:Y:S01]  /*7a90*/  FMUL R6, R47, R6 ;  /* 0x000000062f067220 */ /* 0x000fe20000400000 */
[----:B------:R-:W-:Y:S01]  /*7aa0*/  LOP3.LUT R63, R68, 0xffff0000, RZ, 0xc0, !PT ;  /* 0xffff0000443f7812 */ /* 0x000fe200078ec0ff */
[C---:B------:R-:W-:Y:S01]  /*7ab0*/  FFMA R4, R49.reuse, R0, R4 ;  /* 0x0000000031047223 */ /* 0x040fe20000000004 */
[----:B------:R-:W-:Y:S01]  /*7ac0*/  FFMA R5, R49, R2, R5 ;  /* 0x0000000231057223 */ /* 0x000fe20000000005 */
[----:B------:R-:W-:Y:S01]  /*7ad0*/  SHF.L.U32 R64, R69, 0x10, RZ ;  /* 0x0000001045407819 */ /* 0x000fe200000006ff */
[----:B------:R-:W-:Y:S01]  /*7ae0*/  SYNCS.ARRIVE.TRANS64.RED.A1T0 RZ, [UR5], RZ ;  /* 0x000000ffffff79a7 */ /* 0x000fe20008100405 */
[----:B------:R-:W-:Y:S01]  /*7af0*/  FFMA R6, R49, R3, R6 ;  /* 0x0000000331067223 */ /* 0x000fe20000000006 */
[----:B------:R-:W-:Y:S01]  /*7b00*/  FMUL R7, R47, R7 ;  /* 0x000000072f077220 */ /* 0x000fe20000400000 */
[----:B------:R-:W-:Y:S01]  /*7b10*/  LOP3.LUT R65, R69, 0xffff0000, RZ, 0xc0, !PT ;  /* 0xffff000045417812 */ /* 0x000fe200078ec0ff */
[----:B------:R-:W-:Y:S01]  /*7b20*/  FMUL R8, R47, R8 ;  /* 0x000000082f087220 */ /* 0x000fe20000400000 */
[----:B------:R-:W-:Y:S01]  /*7b30*/  F2FP.BF16.F32.PACK_AB R4, R5, R4 ;  /* 0x000000040504723e */ /* 0x000fe200000010ff */
[----:B------:R-:W-:Y:S01]  /*7b40*/  FFMA R7, R49, R48, R7 ;  /* 0x0000003031077223 */ /* 0x000fe20000000007 */
[----:B------:R-:W-:Y:S01]  /*7b50*/  FMUL R9, R47, R9 ;  /* 0x000000092f097220 */ /* 0x000fe20000400000 */
[----:B------:R-:W-:Y:S01]  /*7b60*/  FFMA R8, R49, R50, R8 ;  /* 0x0000003231087223 */ /* 0x000fe20000000008 */
[C---:B------:R-:W-:Y:S01]  /*7b70*/  SHF.L.U32 R66, R70.reuse, 0x10, RZ ;  /* 0x0000001046427819 */ /* 0x040fe200000006ff */
[----:B------:R-:W-:Y:S01]  /*7b80*/  FMUL R0, R47, R10 ;  /* 0x0000000a2f007220 */ /* 0x000fe20000400000 */
[----:B------:R-:W-:Y:S01]  /*7b90*/  F2FP.BF16.F32.PACK_AB R5, R7, R6 ;  /* 0x000000060705723e */ /* 0x000fe200000010ff */
[----:B------:R-:W-:Y:S01]  /*7ba0*/  FFMA R9, R49, R51, R9 ;  /* 0x0000003331097223 */ /* 0x000fe20000000009 */
[----:B------:R-:W-:Y:S01]  /*7bb0*/  FMUL R2, R47, R11 ;  /* 0x0000000b2f027220 */ /* 0x000fe20000400000 */
[----:B------:R-:W-:Y:S01]  /*7bc0*/  FFMA R0, R49, R52, R0 ;  /* 0x0000003431007223 */ /* 0x000fe20000000000 */
[----:B------:R-:W-:Y:S01]  /*7bd0*/  LOP3.LUT R67, R70, 0xffff0000, RZ, 0xc0, !PT ;  /* 0xffff000046437812 */ /* 0x000fe200078ec0ff */
[----:B------:R-:W-:Y:S01]  /*7be0*/  FMUL R3, R47, R12 ;  /* 0x0000000c2f037220 */ /* 0x000fe20000400000 */
[----:B------:R-:W-:Y:S01]  /*7bf0*/  F2FP.BF16.F32.PACK_AB R6, R9, R8 ;  /* 0x000000080906723e */ /* 0x000fe200000010ff */
[----:B------:R-:W-:Y:S01]  /*7c00*/  FFMA R2, R49, R53, R2 ;  /* 0x0000003531027223 */ /* 0x000fe20000000002 */
[----:B------:R-:W-:Y:S01]  /*7c10*/  FMUL R10, R47, R13 ;  /* 0x0000000d2f0a7220 */ /* 0x000fe20000400000 */
[----:B------:R-:W-:Y:S01]  /*7c20*/  FFMA R3, R49, R54, R3 ;  /* 0x0000003631037223 */ /* 0x000fe20000000003 */
[----:B------:R-:W-:Y:S01]  /*7c30*/  SHF.L.U32 R68, R71, 0x10, RZ ;  /* 0x0000001047447819 */ /* 0x000fe200000006ff */
[----:B------:R-:W-:Y:S01]  /*7c40*/  FMUL R11, R47, R14 ;  /* 0x0000000e2f0b7220 */ /* 0x000fe20000400000 */
[----:B------:R-:W-:Y:S01]  /*7c50*/  F2FP.BF16.F32.PACK_AB R7, R2, R0 ;  /* 0x000000000207723e */ /* 0x000fe200000010ff */
[----:B------:R-:W-:Y:S01]  /*7c60*/  FFMA R10, R49, R55, R10 ;  /* 0x00000037310a7223 */ /* 0x000fe2000000000a */
[----:B------:R-:W-:Y:S01]  /*7c70*/  FMUL R15, R47, R15 ;  /* 0x0000000f2f0f7220 */ /* 0x000fe20000400000 */
[----:B------:R-:W-:Y:S01]  /*7c80*/  FFMA R11, R49, R56, R11 ;  /* 0x00000038310b7223 */ /* 0x000fe2000000000b */
[----:B------:R-:W-:Y:S01]  /*7c90*/  LOP3.LUT R69, R71, 0xffff0000, RZ, 0xc0, !PT ;  /* 0xffff000047457812 */ /* 0x000fe200078ec0ff */
[----:B------:R1:W-:Y:S01]  /*7ca0*/  STSM.16.M88.4 [R107+0x4400], R4 ;  /* 0x004400046b007844 */ /* 0x0003e20000000200 */
[----:B------:R-:W-:Y:S01]  /*7cb0*/  F2FP.BF16.F32.PACK_AB R8, R10, R3 ;  /* 0x000000030a08723e */ /* 0x000fe200000010ff */
[----:B------:R-:W-:Y:S01]  /*7cc0*/  FFMA R15, R49, R57, R15 ;  /* 0x00000039310f7223 */ /* 0x000fe2000000000f */
[C---:B------:R-:W-:Y:S01]  /*7cd0*/  FMUL R12, R47.reuse, R16 ;  /* 0x000000102f0c7220 */ /* 0x040fe20000400000 */
[C---:B------:R-:W-:Y:S01]  /*7ce0*/  FMUL R13, R47.reuse, R17 ;  /* 0x000000112f0d7220 */ /* 0x040fe20000400000 */
[----:B------:R-:W-:Y:S01]  /*7cf0*/  FMUL R14, R47, R18 ;  /* 0x000000122f0e7220 */ /* 0x000fe20000400000 */
[C---:B------:R-:W-:Y:S01]  /*7d00*/  SHF.L.U32 R70, R76.reuse, 0x10, RZ ;  /* 0x000000104c467819 */ /* 0x040fe200000006ff */
[----:B------:R-:W-:Y:S01]  /*7d10*/  FFMA R12, R49, R58, R12 ;  /* 0x0000003a310c7223 */ /* 0x000fe2000000000c */
[----:B------:R-:W-:Y:S01]  /*7d20*/  F2FP.BF16.F32.PACK_AB R9, R15, R11 ;  /* 0x0000000b0f09723e */ /* 0x000fe200000010ff */
[C---:B------:R-:W-:Y:S01]  /*7d30*/  FFMA R13, R49.reuse, R59, R13 ;  /* 0x0000003b310d7223 */ /* 0x040fe2000000000d */
[----:B------:R-:W-:Y:S01]  /*7d40*/  FFMA R14, R49, R60, R14 ;  /* 0x0000003c310e7223 */ /* 0x000fe2000000000e */
[C---:B------:R-:W-:Y:S01]  /*7d50*/  FMUL R19, R47.reuse, R19 ;  /* 0x000000132f137220 */ /* 0x040fe20000400000 */
        /* <DEDUP_REMOVED lines=22> */
[----:B------:R-:W-:Y:S01]  /*7ec0*/  FFMA R21, R49, R67, R21 ;  /* 0x0000004331157223 */ /* 0x000fe20000000015 */
[C---:B------:R-:W-:Y:S01]  /*7ed0*/  FMUL R27, R47.reuse, R27 ;  /* 0x0000001b2f1b7220 */ /* 0x040fe20000400000 */
[C---:B------:R-:W-:Y:S01]  /*7ee0*/  FMUL R24, R47.reuse, R28 ;  /* 0x0000001c2f187220 */ /* 0x040fe20000400000 */
[----:B------:R-:W-:Y:S01]  /*7ef0*/  FMUL R25, R47, R29 ;  /* 0x0000001d2f197220 */ /* 0x000fe20000400000 */
[----:B------:R-:W-:Y:S01]  /*7f00*/  FFMA R22, R49, R68, R22 ;  /* 0x0000004431167223 */ /* 0x000fe20000000016 */
[----:B------:R-:W-:Y:S01]  /*7f10*/  FMUL R26, R47, R30 ;  /* 0x0000001e2f1a7220 */ /* 0x000fe20000400000 */
[----:B------:R-:W-:Y:S01]  /*7f20*/  FFMA R27, R49, R69, R27 ;  /* 0x00000045311b7223 */ /* 0x000fe2000000001b */
[----:B------:R-:W-:Y:S01]  /*7f30*/  FMUL R31, R47, R31 ;  /* 0x0000001f2f1f7220 */ /* 0x000fe20000400000 */
[----:B------:R-:W-:Y:S01]  /*7f40*/  FFMA R24, R49, R70, R24 ;  /* 0x0000004631187223 */ /* 0x000fe20000000018 */
[----:B------:R-:W-:Y:S01]  /*7f50*/  LOP3.LUT R75, R78, 0xffff0000, RZ, 0xc0, !PT ;  /* 0xffff00004e4b7812 */ /* 0x000fe200078ec0ff */
[----:B------:R-:W-:Y:S01]  /*7f60*/  FMUL R28, R47, R32 ;  /* 0x000000202f1c7220 */ /* 0x000fe20000400000 */
[----:B------:R-:W-:Y:S01]  /*7f70*/  FFMA R25, R49, R71, R25 ;  /* 0x0000004731197223 */ /* 0x000fe20000000019 */
[----:B------:R-:W-:Y:S01]  /*7f80*/  SHF.L.U32 R76, R79, 0x10, RZ ;  /* 0x000000104f4c7819 */ /* 0x000fe200000006ff */
[----:B------:R-:W-:Y:S01]  /*7f90*/  FMUL R29, R47, R33 ;  /* 0x000000212f1d7220 */ /* 0x000fe20000400000 */
[----:B------:R-:W-:Y:S01]  /*7fa0*/  FFMA R26, R49, R72, R26 ;  /* 0x00000048311a7223 */ /* 0x000fe2000000001a */
[----:B------:R-:W-:Y:S01]  /*7fb0*/  LOP3.LUT R77, R79, 0xffff0000, RZ, 0xc0, !PT ;  /* 0xffff00004f4d7812 */ /* 0x000fe200078ec0ff */
[----:B------:R-:W-:Y:S01]  /*7fc0*/  FMUL R30, R47, R34 ;  /* 0x000000222f1e7220 */ /* 0x000fe20000400000 */
[----:B------:R-:W-:Y:S01]  /*7fd0*/  FFMA R31, R49, R73, R31 ;  /* 0x00000049311f7223 */ /* 0x000fe2000000001f */
[----:B------:R-:W-:Y:S01]  /*7fe0*/  FMUL R35, R47, R35 ;  /* 0x000000232f237220 */ /* 0x000fe20000400000 */
[C---:B------:R-:W-:Y:S01]  /*7ff0*/  FFMA R28, R49.reuse, R74, R28 ;  /* 0x0000004a311c7223 */ /* 0x040fe2000000001c */
[C---:B------:R-:W-:Y:S01]  /*8000*/  FFMA R29, R49.reuse, R75, R29 ;  /* 0x0000004b311d7223 */ /* 0x040fe2000000001d */
[C---:B------:R-:W-:Y:S01]  /*8010*/  FFMA R30, R49.reuse, R76, R30 ;  /* 0x0000004c311e7223 */ /* 0x040fe2000000001e */
        /* <DEDUP_REMOVED lines=26> */
.L_x_124:
[----:B------:R-:W-:Y:S05]  /*81c0*/  BSYNC.RECONVERGENT B0 ;  /* 0x0000000000007941 */ /* 0x000fea0003800200 */
.L_x_123:
[----:B------:R-:W-:Y:S01]  /*81d0*/  BAR.SYNC.DEFER_BLOCKING 0x1, 0x80 ;  /* 0x0042000000007b1d */ /* 0x000fe20000010000 */
[----:B------:R-:W-:Y:S01]  /*81e0*/  UIADD3 UR4, UPT, UPT, UR50, 0x1, URZ ;  /* 0x0000000132047890 */ /* 0x000fe2000fffe0ff */
[----:B------:R-:W-:Y:S03]  /*81f0*/  IADD3 R46, PT, PT, R46, 0x1, RZ ;  /* 0x000000012e2e7810 */ /* 0x000fe60007ffe0ff */
[----:B------:R-:W-:Y:S09]  /*8200*/  UISETP.GT.U32.AND UP0, UPT, UR4, -0x3, UPT ;  /* 0xfffffffd0400788c */ /* 0x000ff2000bf04070 */
[----:B------:R-:W-:Y:S05]  /*8210*/  BRA.U UP0, `(.L_x_125) ;  /* 0x0000000100287547 */ /* 0x000fea000b800000 */
[----:B------:R-:W-:Y:S01]  /*8220*/  ISETP.NE.AND P0, PT, R105, RZ, PT ;  /* 0x000000ff6900720c */ /* 0x000fe20003f05270 */
[----:B------:R-:W-:Y:S01]  /*8230*/  IMAD.U32 R2, RZ, RZ, UR49 ;  /* 0x00000031ff027e24 */ /* 0x000fe2000f8e00ff */
[----:B------:R-:W-:Y:S01]  /*8240*/  UIADD3 UR49, UPT, UPT, UR49, 0x1, URZ ;  /* 0x0000000131317890 */ /* 0x000fe2000fffe0ff */
[----:B------:R-:W-:Y:S03]  /*8250*/  IMAD.U32 R0, RZ, RZ, UR37 ;  /* 0x00000025ff007e24 */ /* 0x000fe6000f8e00ff */
[----:B------:R-:W-:Y:S04]  /*8260*/  UISETP.NE.AND UP0, UPT, UR49, 0x3, UPT ;  /* 0x000000033100788c */ /* 0x000fe8000bf05270 */
[----:B------:R-:W-:Y:S03]  /*8270*/  USEL UR49, UR49, URZ, UP0 ;  /* 0x000000ff31317287 */ /* 0x000fe60008000000 */
[----:B------:R-:W-:Y:S05]  /*8280*/  @P0 LEA R2, R2, UR48, 0x3 ;  /* 0x0000003002020c11 */ /* 0x000fea000f8e18ff */
[----:B------:R-:W-:Y:S05]  /*8290*/  @P0 VIADD R2, R2, 0xd8 ;  /* 0x000000d802020836 */ /* 0x000fea0000000000 */
[----:B------:R-:W-:Y:S04]  /*82a0*/  @P0 PRMT R0, R0, 0x654, R2 ;  /* 0x0000065400000816 */ /* 0x000fe80000000002 */
[----:B------:R2:W-:Y:S03]  /*82b0*/  @P0 SYNCS.ARRIVE.TRANS64.RED.A1T0 RZ, [R0+URZ], RZ ;  /* 0x000000ff00ff09a7 */ /* 0x0005e600081004ff */
.L_x_125:
[----:B------:R-:W-:Y:S01]  /*82c0*/  ISETP.NE.AND P2, PT, R102, RZ, PT ;  /* 0x000000ff6600720c */ /* 0x000fe20003f45270 */
[----:B------:R-:W-:Y:S01]  /*82d0*/  UIADD3 UR50, UPT, UPT, UR50, 0x3, URZ ;  /* 0x0000000332327890 */ /* 0x000fe2000fffe0ff */
[----:B------:R-:W-:Y:S01]  /*82e0*/  ISETP.NE.AND P0, PT, R104, 0x2, PT ;  /* 0x000000026800780c */ /* 0x000fe20003f05270 */
[----:B------:R-:W-:Y:S01]  /*82f0*/  IMAD.IADD R14, R44, 0x1, R86 ;  /* 0x000000012c0e7824 */ /* 0x000fe200078e0256 */
[----:B------:R-:W-:Y:S01]  /*8300*/  ISETP.NE.AND P1, PT, R46, 0x4, PT ;  /* 0x000000042e00780c */ /* 0x000fe20003f25270 */
[----:B------:R-:W-:Y:S01]  /*8310*/  IMAD.IADD R15, R45, 0x1, R87 ;  /* 0x000000012d0f7824 */ /* 0x000fe200078e0257 */
[----:B------:R-:W-:Y:S02]  /*8320*/  SEL R2, RZ, 0x1, P0 ;  /* 0x00000001ff027807 */ /* 0x000fe40000000000 */
[----:B--2---:R-:W-:Y:S02]  /*8330*/  SEL R0, RZ, 0x1, P1 ;  /* 0x00000001ff007807 */ /* 0x004fe40000800000 */
[----:B------:R-:W-:Y:S02]  /*8340*/  LOP3.LUT R96, R96, R2, RZ, 0x3c, !PT ;  /* 0x0000000260607212 */ /* 0x000fe400078e3cff */
[----:B------:R-:W-:Y:S02]  /*8350*/  LOP3.LUT R97, R97, R0, RZ, 0x3c, !PT ;  /* 0x0000000061617212 */ /* 0x000fe400078e3cff */
[----:B------:R-:W-:Y:S02]  /*8360*/  @P2 R2UR UR36, R95 ;  /* 0x000000005f2422ca */ /* 0x000fe400000e0000 */
[----:B------:R-:W-:Y:S02]  /*8370*/  SEL R104, R104, RZ, P0 ;  /* 0x000000ff68687207 */ /* 0x000fe40000000000 */
[----:B------:R-:W-:Y:S01]  /*8380*/  SEL R46, R46, RZ, P1 ;  /* 0x000000ff2e2e7207 */ /* 0x000fe20000800000 */
[----:B------:R-:W-:Y:S10]  /*8390*/  @P2 BRA `(.L_x_126) ;  /* 0xffffffcc00142947 */ /* 0x000ff4000383ffff */
[----:B------:R-:W-:-:S09]  /*83a0*/  UISETP.NE.AND UP0, UPT, UR51, URZ, UPT ;  /* 0x000000ff3300728c */ /* 0x000fd2000bf05270 */
[----:B------:R-:W-:Y:S05]  /*83b0*/  BRA.U !UP0, `(.L_x_127) ;  /* 0x0000000108487547 */ /* 0x000fea000b800000 */
[----:B------:R-:W2:Y:S02]  /*83c0*/  LDCU.64 UR4, c[0x0][0x890] ;  /* 0x00011200ff0477ac */ /* 0x000ea40008000a00 */
[----:B--2---:R-:W-:-:S04]  /*83d0*/  UISETP.NE.U32.AND UP0, UPT, UR4, URZ, UPT ;  /* 0x000000ff0400728c */ /* 0x004fc8000bf05070 */
[----:B------:R-:W-:-:S09]  /*83e0*/  UISETP.NE.AND.EX UP0, UPT, UR5, URZ, UPT, UP0 ;  /* 0x000000ff0500728c */ /* 0x000fd2000bf05300 */
[----:B------:R-:W-:Y:S05]  /*83f0*/  BRA.U UP0, `(.L_x_128) ;  /* 0x00000001000c7547 */ /* 0x000fea000b800000 */
[----:B------:R-:W-:-:S13]  /*8400*/  FSETP.NEU.AND P0, PT, R49, RZ, PT ;  /* 0x000000ff3100720b */ /* 0x000fda0003f0d000 */
[----:B------:R-:W-:Y:S05]  /*8410*/  @!P0 EXIT ;  /* 0x000000000000894d */ /* 0x000fea0003800000 */
[----:B------:R-:W-:Y:S05]  /*8420*/  BRA `(.L_x_127) ;  /* 0x00000000002c7947 */ /* 0x000fea0003800000 */
.L_x_128:
[----:B------:R-:W-:Y:S01]  /*8430*/  ISETP.NE.AND P0, PT, R103, RZ, PT ;  /* 0x000000ff6700720c */ /* 0x000fe20003f05270 */
[----:B------:R-:W-:-:S12]  /*8440*/  BSSY.RECONVERGENT B0, `(.L_x_127) ;  /* 0x0000009000007945 */ /* 0x000fd80003800200 */
[----:B------:R-:W-:Y:S05]  /*8450*/  @P0 BRA `(.L_x_129) ;  /* 0x0000000000140947 */ /* 0x000fea0003800000 */
[----:B------:R-:W2:Y:S02]  /*8460*/  LDCU.64 UR4, c[0x0][0x888] ;  /* 0x00011100ff0477ac */ /* 0x000ea40008000a00 */
[----:B--2---:R-:W-:-:S04]  /*8470*/  ISETP.NE.U32.AND P0, PT, RZ, UR4, PT ;  /* 0x00000004ff007c0c */ /* 0x004fc8000bf05070 */
[----:B------:R-:W-:-:S13]  /*8480*/  ISETP.NE.AND.EX P0, PT, RZ, UR5, PT, P0 ;  /* 0x00000005ff007c0c */ /* 0x000fda000bf05300 */
[----:B------:R-:W-:Y:S05]  /*8490*/  @!P0 EXIT ;  /* 0x000000000000894d */ /* 0x000fea0003800000 */
[----:B------:R-:W-:Y:S05]  /*84a0*/  BRA `(.L_x_130) ;  /* 0x0000000000087947 */ /* 0x000fea0003800000 */
.L_x_129:
[----:B------:R-:W-:-:S13]  /*84b0*/  FSETP.NEU.AND P0, PT, R49, RZ, PT ;  /* 0x000000ff3100720b */ /* 0x000fda0003f0d000 */
[----:B------:R-:W-:Y:S05]  /*84c0*/  @!P0 EXIT ;  /* 0x000000000000894d */ /* 0x000fea0003800000 */
.L_x_130:
[----:B------:R-:W-:Y:S05]  /*84d0*/  BSYNC.RECONVERGENT B0 ;  /* 0x0000000000007941 */ /* 0x000fea0003800200 */
.L_x_127:
[----:B------:R-:W-:Y:S01]  /*84e0*/  ULEA UR4, UR49, UR48, 0x3 ;  /* 0x0000003031047291 */ /* 0x000fe2000f8e18ff */
[----:B------:R-:W-:-:S04]  /*84f0*/  DEPBAR.LE SB0, 0x0 ;  /* 0x000080000000791a */ /* 0x000fc80000000000 */
[----:B------:R-:W-:-:S04]  /*8500*/  UIADD3 UR4, UPT, UPT, UR4, 0xd8, URZ ;  /* 0x000000d804047890 */ /* 0x000fc8000fffe0ff */
[----:B------:R-:W-:-:S09]  /*8510*/  UPRMT UR4, UR37, 0x654, UR4 ;  /* 0x0000065425047896 */ /* 0x000fd20008000004 */
[----:B------:R-:W-:Y:S01]  /*8520*/  SYNCS.ARRIVE.TRANS64.RED.A1T0 RZ, [UR4], RZ ;  /* 0x000000ffffff79a7 */ /* 0x000fe20008100404 */
[----:B------:R-:W-:Y:S05]  /*8530*/  EXIT ;  /* 0x000000000000794d */ /* 0x000fea0003800000 */
.L_x_20:
[----:B--2---:R2:W1:Y:S02]  /*8540*/  SYNCS.PHASECHK.TRANS64.TRYWAIT P0, [R2+URZ+0x170], R3 ;  /* 0x00017003020075a7 */ /* 0x00446400080011ff */
[----:B-1----:R-:W-:Y:S05]  /*8550*/  @!P0 NANOSLEEP.SYNCS 0x989680 ;  /* 0x009896800000895d */ /* 0x002fea0003900000 */
[----:B------:R-:W1:Y:S02]  /*8560*/  @!P0 SYNCS.PHASECHK.TRANS64 P0, [R2+URZ+0x170], R3 ;  /* 0x00017003020085a7 */ /* 0x000e6400080010ff */
[----:B-1----:R-:W-:Y:S05]  /*8570*/  @!P0 BRA `(.L_x_20) ;  /* 0xfffffffc00f08947 */ /* 0x002fea000383ffff */
[----:B------:R-:W-:Y:S05]  /*8580*/  BRA `(.L_x_131) ;  /* 0xffffff9000587947 */ /* 0x000fea000383ffff */
.L_x_23:
[----:B-1----:R-:W-:Y:S07]  /*8590*/  MOV R2, UR33 ;  /* 0x0000002100027c02 */ /* 0x002fee0008000f00 */
.L_x_132:
[----:B-1----:R1:W2:Y:S02]  /*85a0*/  SYNCS.PHASECHK.TRANS64.TRYWAIT P0, [R2+URZ+0x60], R4 ;  /* 0x00006004020075a7 */ /* 0x0022a400080011ff */
[----:B--2---:R-:W-:Y:S05]  /*85b0*/  @!P0 NANOSLEEP.SYNCS 0x989680 ;  /* 0x009896800000895d */ /* 0x004fea0003900000 */
[----:B------:R-:W2:Y:S02]  /*85c0*/  @!P0 SYNCS.PHASECHK.TRANS64 P0, [R2+URZ+0x60], R4 ;  /* 0x00006004020085a7 */ /* 0x000ea400080010ff */
[----:B--2---:R-:W-:Y:S05]  /*85d0*/  @!P0 BRA `(.L_x_132) ;  /* 0xfffffffc00f08947 */ /* 0x004fea000383ffff */
[----:B------:R-:W-:Y:S05]  /*85e0*/  BRA `(.L_x_22) ;  /* 0xffffff9000a87947 */ /* 0x000fea000383ffff */
.L_x_29:
[----:B-1----:R-:W-:Y:S07]  /*85f0*/  MOV R2, UR17 ;  /* 0x0000001100027c02 */ /* 0x002fee0008000f00 */
.L_x_133:
[----:B-1----:R1:W2:Y:S02]  /*8600*/  SYNCS.PHASECHK.TRANS64.TRYWAIT P0, [R2+URZ+0x60], R4 ;  /* 0x00006004020075a7 */ /* 0x0022a400080011ff */
[----:B--2---:R-:W-:Y:S05]  /*8610*/  @!P0 NANOSLEEP.SYNCS 0x989680 ;  /* 0x009896800000895d */ /* 0x004fea0003900000 */
[----:B------:R-:W2:Y:S02]  /*8620*/  @!P0 SYNCS.PHASECHK.TRANS64 P0, [R2+URZ+0x60], R4 ;  /* 0x00006004020085a7 */ /* 0x000ea400080010ff */
[----:B--2---:R-:W-:Y:S05]  /*8630*/  @!P0 BRA `(.L_x_133) ;  /* 0xfffffffc00f08947 */ /* 0x004fea000383ffff */
[----:B------:R-:W-:Y:S05]  /*8640*/  BRA `(.L_x_28) ;  /* 0xffffff9400507947 */ /* 0x000fea000383ffff */
.L_x_33:
[----:B-1----:R1:W2:Y:S02]  /*8650*/  SYNCS.PHASECHK.TRANS64.TRYWAIT P0, [R2+URZ+0x100], R3 ;  /* 0x00010003020075a7 */ /* 0x0022a400080011ff */
[----:B--2---:R-:W-:Y:S05]  /*8660*/  @!P0 NANOSLEEP.SYNCS 0x989680 ;  /* 0x009896800000895d */ /* 0x004fea0003900000 */
[----:B------:R-:W2:Y:S02]  /*8670*/  @!P0 SYNCS.PHASECHK.TRANS64 P0, [R2+URZ+0x100], R3 ;  /* 0x00010003020085a7 */ /* 0x000ea400080010ff */
[----:B--2---:R-:W-:Y:S05]  /*8680*/  @!P0 BRA `(.L_x_33) ;  /* 0xfffffffc00f08947 */ /* 0x004fea000383ffff */
[----:B------:R-:W-:Y:S05]  /*8690*/  BRA `(.L_x_134) ;  /* 0xffffff9400e07947 */ /* 0x000fea000383ffff */
.L_x_37:
[----:B----4-:R-:W-:-:S07]  /*86a0*/  MOV R0, UR5 ;  /* 0x0000000500007c02 */ /* 0x010fce0008000f00 */
.L_x_135:
[----:B-1----:R1:W2:Y:S02]  /*86b0*/  SYNCS.PHASECHK.TRANS64.TRYWAIT P0, [R0+URZ], R2 ;  /* 0x00000002000075a7 */ /* 0x0022a400080011ff */
[----:B--2---:R-:W-:Y:S05]  /*86c0*/  @!P0 NANOSLEEP.SYNCS 0x989680 ;  /* 0x009896800000895d */ /* 0x004fea0003900000 */
[----:B------:R-:W2:Y:S02]  /*86d0*/  @!P0 SYNCS.PHASECHK.TRANS64 P0, [R0+URZ], R2 ;  /* 0x00000002000085a7 */ /* 0x000ea400080010ff */
[----:B--2---:R-:W-:Y:S05]  /*86e0*/  @!P0 BRA `(.L_x_135) ;  /* 0xfffffffc00f08947 */ /* 0x004fea000383ffff */
[----:B------:R-:W-:Y:S05]  /*86f0*/  BRA `(.L_x_136) ;  /* 0xffffff9c00507947 */ /* 0x000fea000383ffff */
.L_x_38:
[----:B----4-:R-:W-:-:S07]  /*8700*/  MOV R0, UR5 ;  /* 0x0000000500007c02 */ /* 0x010fce0008000f00 */
.L_x_137:
[----:B-1----:R1:W2:Y:S02]  /*8710*/  SYNCS.PHASECHK.TRANS64.TRYWAIT P0, [R0+URZ], R3 ;  /* 0x00000003000075a7 */ /* 0x0022a400080011ff */
[----:B--2---:R-:W-:Y:S05]  /*8720*/  @!P0 NANOSLEEP.SYNCS 0x989680 ;  /* 0x009896800000895d */ /* 0x004fea0003900000 */
[----:B------:R-:W2:Y:S02]  /*8730*/  @!P0 SYNCS.PHASECHK.TRANS64 P0, [R0+URZ], R3 ;  /* 0x00000003000085a7 */ /* 0x000ea400080010ff */
[----:B--2---:R-:W-:Y:S05]  /*8740*/  @!P0 BRA `(.L_x_137) ;  /* 0xfffffffc00f08947 */ /* 0x004fea000383ffff */
[----:B------:R-:W-:Y:S05]  /*8750*/  BRA `(.L_x_138) ;  /* 0xffffff9c005c7947 */ /* 0x000fea000383ffff */
.L_x_39:
[----:B----4-:R-:W-:-:S07]  /*8760*/  MOV R0, UR5 ;  /* 0x0000000500007c02 */ /* 0x010fce0008000f00 */
.L_x_139:
[----:B-1----:R1:W2:Y:S02]  /*8770*/  SYNCS.PHASECHK.TRANS64.TRYWAIT P0, [R0+URZ], R3 ;  /* 0x00000003000075a7 */ /* 0x0022a400080011ff */
[----:B--2---:R-:W-:Y:S05]  /*8780*/  @!P0 NANOSLEEP.SYNCS 0x989680 ;  /* 0x009896800000895d */ /* 0x004fea0003900000 */
[----:B------:R-:W2:Y:S02]  /*8790*/  @!P0 SYNCS.PHASECHK.TRANS64 P0, [R0+URZ], R3 ;  /* 0x00000003000085a7 */ /* 0x000ea400080010ff */
[----:B--2---:R-:W-:Y:S05]  /*87a0*/  @!P0 BRA `(.L_x_139) ;  /* 0xfffffffc00f08947 */ /* 0x004fea000383ffff */
[----:B------:R-:W-:Y:S05]  /*87b0*/  BRA `(.L_x_140) ;  /* 0xffffff9c00687947 */ /* 0x000fea000383ffff */
.L_x_40:
[----:B----4-:R-:W-:-:S07]  /*87c0*/  MOV R0, UR5 ;  /* 0x0000000500007c02 */ /* 0x010fce0008000f00 */
.L_x_141:
[----:B-1----:R1:W2:Y:S02]  /*87d0*/  SYNCS.PHASECHK.TRANS64.TRYWAIT P0, [R0+URZ], R3 ;  /* 0x00000003000075a7 */ /* 0x0022a400080011ff */
[----:B--2---:R-:W-:Y:S05]  /*87e0*/  @!P0 NANOSLEEP.SYNCS 0x989680 ;  /* 0x009896800000895d */ /* 0x004fea0003900000 */
[----:B------:R-:W2:Y:S02]  /*87f0*/  @!P0 SYNCS.PHASECHK.TRANS64 P0, [R0+URZ], R3 ;  /* 0x00000003000085a7 */ /* 0x000ea400080010ff */
[----:B--2---:R-:W-:Y:S05]  /*8800*/  @!P0 BRA `(.L_x_141) ;  /* 0xfffffffc00f08947 */ /* 0x004fea000383ffff */
[----:B------:R-:W-:Y:S05]  /*8810*/  BRA `(.L_x_142) ;  /* 0xffffff9c00747947 */ /* 0x000fea000383ffff */
.L_x_41:
[----:B----4-:R-:W-:-:S07]  /*8820*/  MOV R0, UR5 ;  /* 0x0000000500007c02 */ /* 0x010fce0008000f00 */
.L_x_143:
[----:B-1----:R1:W2:Y:S02]  /*8830*/  SYNCS.PHASECHK.TRANS64.TRYWAIT P0, [R0+URZ], R3 ;  /* 0x00000003000075a7 */ /* 0x0022a400080011ff */
[----:B--2---:R-:W-:Y:S05]  /*8840*/  @!P0 NANOSLEEP.SYNCS 0x989680 ;  /* 0x009896800000895d */ /* 0x004fea0003900000 */
[----:B------:R-:W2:Y:S02]  /*8850*/  @!P0 SYNCS.PHASECHK.TRANS64 P0, [R0+URZ], R3 ;  /* 0x00000003000085a7 */ /* 0x000ea400080010ff */
[----:B--2---:R-:W-:Y:S05]  /*8860*/  @!P0 BRA `(.L_x_143) ;  /* 0xfffffffc00f08947 */ /* 0x004fea000383ffff */
[----:B------:R-:W-:Y:S05]  /*8870*/  BRA `(.L_x_144) ;  /* 0xffffff9c00807947 */ /* 0x000fea000383ffff */
.L_x_42:
[----:B----4-:R-:W-:-:S07]  /*8880*/  MOV R0, UR5 ;  /* 0x0000000500007c02 */ /* 0x010fce0008000f00 */
.L_x_145:
[----:B-1----:R1:W2:Y:S02]  /*8890*/  SYNCS.PHASECHK.TRANS64.TRYWAIT P0, [R0+URZ], R3 ;  /* 0x00000003000075a7 */ /* 0x0022a400080011ff */
[----:B--2---:R-:W-:Y:S05]  /*88a0*/  @!P0 NANOSLEEP.SYNCS 0x989680 ;  /* 0x009896800000895d */ /* 0x004fea0003900000 */
[----:B------:R-:W2:Y:S02]  /*88b0*/  @!P0 SYNCS.PHASECHK.TRANS64 P0, [R0+URZ], R3 ;  /* 0x00000003000085a7 */ /* 0x000ea400080010ff */
[----:B--2---:R-:W-:Y:S05]  /*88c0*/  @!P0 BRA `(.L_x_145) ;  /* 0xfffffffc00f08947 */ /* 0x004fea000383ffff */
[----:B------:R-:W-:Y:S05]  /*88d0*/  BRA `(.L_x_146) ;  /* 0xffffff9c008c7947 */ /* 0x000fea000383ffff */
.L_x_43:
[----:B----4-:R-:W-:-:S07]  /*88e0*/  MOV R0, UR5 ;  /* 0x0000000500007c02 */ /* 0x010fce0008000f00 */
.L_x_147:
[----:B-1----:R1:W2:Y:S02]  /*88f0*/  SYNCS.PHASECHK.TRANS64.TRYWAIT P0, [R0+URZ], R3 ;  /* 0x00000003000075a7 */ /* 0x0022a400080011ff */
[----:B--2---:R-:W-:Y:S05]  /*8900*/  @!P0 NANOSLEEP.SYNCS 0x989680 ;  /* 0x009896800000895d */ /* 0x004fea0003900000 */
[----:B------:R-:W2:Y:S02]  /*8910*/  @!P0 SYNCS.PHASECHK.TRANS64 P0, [R0+URZ], R3 ;  /* 0x00000003000085a7 */ /* 0x000ea400080010ff */
[----:B--2---:R-:W-:Y:S05]  /*8920*/  @!P0 BRA `(.L_x_147) ;  /* 0xfffffffc00f08947 */ /* 0x004fea000383ffff */
[----:B------:R-:W-:Y:S05]  /*8930*/  BRA `(.L_x_148) ;  /* 0xffffff9c00987947 */ /* 0x000fea000383ffff */
.L_x_44:
[----:B----4-:R-:W-:-:S07]  /*8940*/  MOV R0, UR5 ;  /* 0x0000000500007c02 */ /* 0x010fce0008000f00 */
.L_x_149:
[----:B-1----:R1:W2:Y:S02]  /*8950*/  SYNCS.PHASECHK.TRANS64.TRYWAIT P0, [R0+URZ], R3 ;  /* 0x00000003000075a7 */ /* 0x0022a400080011ff */
[----:B--2---:R-:W-:Y:S05]  /*8960*/  @!P0 NANOSLEEP.SYNCS 0x989680 ;  /* 0x009896800000895d */ /* 0x004fea0003900000 */
[----:B------:R-:W2:Y:S02]  /*8970*/  @!P0 SYNCS.PHASECHK.TRANS64 P0, [R0+URZ], R3 ;  /* 0x00000003000085a7 */ /* 0x000ea400080010ff */
[----:B--2---:R-:W-:Y:S05]  /*8980*/  @!P0 BRA `(.L_x_149) ;  /* 0xfffffffc00f08947 */ /* 0x004fea000383ffff */
[----:B------:R-:W-:Y:S05]  /*8990*/  BRA `(.L_x_150) ;  /* 0xffffff9c00a47947 */ /* 0x000fea000383ffff */
.L_x_45:
[----:B----4-:R-:W-:-:S07]  /*89a0*/  MOV R0, UR5 ;  /* 0x0000000500007c02 */ /* 0x010fce0008000f00 */
.L_x_151:
[----:B-1----:R1:W2:Y:S02]  /*89b0*/  SYNCS.PHASECHK.TRANS64.TRYWAIT P0, [R0+URZ], R3 ;  /* 0x00000003000075a7 */ /* 0x0022a400080011ff */
[----:B--2---:R-:W-:Y:S05]  /*89c0*/  @!P0 NANOSLEEP.SYNCS 0x989680 ;  /* 0x009896800000895d */ /* 0x004fea0003900000 */
[----:B------:R-:W2:Y:S02]  /*89d0*/  @!P0 SYNCS.PHASECHK.TRANS64 P0, [R0+URZ], R3 ;  /* 0x00000003000085a7 */ /* 0x000ea400080010ff */
[----:B--2---:R-:W-:Y:S05]  /*89e0*/  @!P0 BRA `(.L_x_151) ;  /* 0xfffffffc00f08947 */ /* 0x004fea000383ffff */
[----:B------:R-:W-:Y:S05]  /*89f0*/  BRA `(.L_x_152) ;  /* 0xffffff9c00b07947 */ /* 0x000fea000383ffff */
.L_x_46:
[----:B----4-:R-:W-:-:S07]  /*8a00*/  MOV R0, UR5 ;  /* 0x0000000500007c02 */ /* 0x010fce0008000f00 */
.L_x_153:
[----:B-1----:R1:W2:Y:S02]  /*8a10*/  SYNCS.PHASECHK.TRANS64.TRYWAIT P0, [R0+URZ], R3 ;  /* 0x00000003000075a7 */ /* 0x0022a400080011ff */
[----:B--2---:R-:W-:Y:S05]  /*8a20*/  @!P0 NANOSLEEP.SYNCS 0x989680 ;  /* 0x009896800000895d */ /* 0x004fea0003900000 */
[----:B------:R-:W2:Y:S02]  /*8a30*/  @!P0 SYNCS.PHASECHK.TRANS64 P0, [R0+URZ], R3 ;  /* 0x00000003000085a7 */ /* 0x000ea400080010ff */
[----:B--2---:R-:W-:Y:S05]  /*8a40*/  @!P0 BRA `(.L_x_153) ;  /* 0xfffffffc00f08947 */ /* 0x004fea000383ffff */
[----:B------:R-:W-:Y:S05]  /*8a50*/  BRA `(.L_x_154) ;  /* 0xffffff9c00bc7947 */ /* 0x000fea000383ffff */
.L_x_47:
[----:B----4-:R-:W-:-:S07]  /*8a60*/  MOV R0, UR5 ;  /* 0x0000000500007c02 */ /* 0x010fce0008000f00 */
.L_x_155:
[----:B-1----:R1:W2:Y:S02]  /*8a70*/  SYNCS.PHASECHK.TRANS64.TRYWAIT P0, [R0+URZ], R3 ;  /* 0x00000003000075a7 */ /* 0x0022a400080011ff */
[----:B--2---:R-:W-:Y:S05]  /*8a80*/  @!P0 NANOSLEEP.SYNCS 0x989680 ;  /* 0x009896800000895d */ /* 0x004fea0003900000 */
[----:B------:R-:W2:Y:S02]  /*8a90*/  @!P0 SYNCS.PHASECHK.TRANS64 P0, [R0+URZ], R3 ;  /* 0x00000003000085a7 */ /* 0x000ea400080010ff */
[----:B--2---:R-:W-:Y:S05]  /*8aa0*/  @!P0 BRA `(.L_x_155) ;  /* 0xfffffffc00f08947 */ /* 0x004fea000383ffff */
[----:B------:R-:W-:Y:S05]  /*8ab0*/  BRA `(.L_x_156) ;  /* 0xffffff9c00c87947 */ /* 0x000fea000383ffff */
.L_x_50:
[----:B-1----:R1:W2:Y:S02]  /*8ac0*/  SYNCS.PHASECHK.TRANS64.TRYWAIT P0, [R0+URZ+0x160], R4 ;  /* 0x00016004000075a7 */ /* 0x0022a400080011ff */
[----:B--2---:R-:W-:Y:S05]  /*8ad0*/  @!P0 NANOSLEEP.SYNCS 0x989680 ;  /* 0x009896800000895d */ /* 0x004fea0003900000 */
[----:B------:R-:W2:Y:S02]  /*8ae0*/  @!P0 SYNCS.PHASECHK.TRANS64 P0, [R0+URZ+0x160], R4 ;  /* 0x00016004000085a7 */ /* 0x000ea400080010ff */
[----:B--2---:R-:W-:Y:S05]  /*8af0*/  @!P0 BRA `(.L_x_50) ;  /* 0xfffffffc00f08947 */ /* 0x004fea000383ffff */
[----:B------:R-:W-:Y:S05]  /*8b00*/  BRA `(.L_x_157) ;  /* 0xffffffa000247947 */ /* 0x000fea000383ffff */
.L_x_51:
[----:B------:R-:W-:-:S07]  /*8b10*/  MOV R0, UR5 ;  /* 0x0000000500007c02 */ /* 0x000fce0008000f00 */
.L_x_158:
[----:B-1----:R1:W2:Y:S02]  /*8b20*/  SYNCS.PHASECHK.TRANS64.TRYWAIT P0, [R0+URZ+0x110], R5 ;  /* 0x00011005000075a7 */ /* 0x0022a400080011ff */
[----:B--2---:R-:W-:Y:S05]  /*8b30*/  @!P0 NANOSLEEP.SYNCS 0x989680 ;  /* 0x009896800000895d */ /* 0x004fea0003900000 */
[----:B------:R-:W2:Y:S02]  /*8b40*/  @!P0 SYNCS.PHASECHK.TRANS64 P0, [R0+URZ+0x110], R5 ;  /* 0x00011005000085a7 */ /* 0x000ea400080010ff */
[----:B--2---:R-:W-:Y:S05]  /*8b50*/  @!P0 BRA `(.L_x_158) ;  /* 0xfffffffc00f08947 */ /* 0x004fea000383ffff */
[----:B------:R-:W-:Y:S05]  /*8b60*/  BRA `(.L_x_159) ;  /* 0xffffffa000347947 */ /* 0x000fea000383ffff */
.L_x_52:
[----:B-1----:R1:W2:Y:S02]  /*8b70*/  SYNCS.PHASECHK.TRANS64.TRYWAIT P1, [R0+URZ+0x100], R4 ;  /* 0x00010004000075a7 */ /* 0x0022a400080211ff */
[----:B--2---:R-:W-:Y:S05]  /*8b80*/  @!P1 NANOSLEEP.SYNCS 0x989680 ;  /* 0x009896800000995d */ /* 0x004fea0003900000 */
[----:B------:R-:W2:Y:S02]  /*8b90*/  @!P1 SYNCS.PHASECHK.TRANS64 P1, [R0+URZ+0x100], R4 ;  /* 0x00010004000095a7 */ /* 0x000ea400080210ff */
[----:B--2---:R-:W-:Y:S05]  /*8ba0*/  @!P1 BRA `(.L_x_52) ;  /* 0xfffffffc00f09947 */ /* 0x004fea000383ffff */
[----:B------:R-:W-:Y:S05]  /*8bb0*/  BRA `(.L_x_160) ;  /* 0xffffffa000647947 */ /* 0x000fea000383ffff */
.L_x_55:
[----:B------:R-:W-:-:S07]  /*8bc0*/  MOV R0, UR5 ;  /* 0x0000000500007c02 */ /* 0x000fce0008000f00 */
.L_x_161:
[----:B-1----:R1:W2:Y:S02]  /*8bd0*/  SYNCS.PHASECHK.TRANS64.TRYWAIT P0, [R0+URZ+0x110], R2 ;  /* 0x00011002000075a7 */ /* 0x0022a400080011ff */
[----:B--2---:R-:W-:Y:S05]  /*8be0*/  @!P0 NANOSLEEP.SYNCS 0x989680 ;  /* 0x009896800000895d */ /* 0x004fea0003900000 */
[----:B------:R-:W2:Y:S02]  /*8bf0*/  @!P0 SYNCS.PHASECHK.TRANS64 P0, [R0+URZ+0x110], R2 ;  /* 0x00011002000085a7 */ /* 0x000ea400080010ff */
[----:B--2---:R-:W-:Y:S05]  /*8c00*/  @!P0 BRA `(.L_x_161) ;  /* 0xfffffffc00f08947 */ /* 0x004fea000383ffff */
[----:B------:R-:W-:Y:S05]  /*8c10*/  BRA `(.L_x_54) ;  /* 0xffffffa000b87947 */ /* 0x000fea000383ffff */
.L_x_62:
[----:B-1----:R1:W2:Y:S02]  /*8c20*/  SYNCS.PHASECHK.TRANS64.TRYWAIT P1, [R0+URZ+0x100], R2 ;  /* 0x00010002000075a7 */ /* 0x0022a400080211ff */
[----:B--2---:R-:W-:Y:S05]  /*8c30*/  @!P1 NANOSLEEP.SYNCS 0x989680 ;  /* 0x009896800000995d */ /* 0x004fea0003900000 */
[----:B------:R-:W2:Y:S02]  /*8c40*/  @!P1 SYNCS.PHASECHK.TRANS64 P1, [R0+URZ+0x100], R2 ;  /* 0x00010002000095a7 */ /* 0x000ea400080210ff */
[----:B--2---:R-:W-:Y:S05]  /*8c50*/  @!P1 BRA `(.L_x_62) ;  /* 0xfffffffc00f09947 */ /* 0x004fea000383ffff */
[----:B------:R-:W-:Y:S05]  /*8c60*/  BRA `(.L_x_162) ;  /* 0xffffffa800187947 */ /* 0x000fea000383ffff */
.L_x_63:
[----:B------:R-:W-:-:S07]  /*8c70*/  MOV R2, UR14 ;  /* 0x0000000e00027c02 */ /* 0x000fce0008000f00 */
.L_x_163:
[----:B-1----:R1:W2:Y:S02]  /*8c80*/  SYNCS.PHASECHK.TRANS64.TRYWAIT P0, [R2+URZ+0x140], R0 ;  /* 0x00014000020075a7 */ /* 0x0022a400080011ff */
[----:B--2---:R-:W-:Y:S05]  /*8c90*/  @!P0 NANOSLEEP.SYNCS 0x989680 ;  /* 0x009896800000895d */ /* 0x004fea0003900000 */
[----:B------:R-:W2:Y:S02]  /*8ca0*/  @!P0 SYNCS.PHASECHK.TRANS64 P0, [R2+URZ+0x140], R0 ;  /* 0x00014000020085a7 */ /* 0x000ea400080010ff */
[----:B--2---:R-:W-:Y:S05]  /*8cb0*/  @!P0 BRA `(.L_x_163) ;  /* 0xfffffffc00f08947 */ /* 0x004fea000383ffff */
[----:B------:R-:W-:Y:S05]  /*8cc0*/  BRA `(.L_x_164) ;  /* 0xffffffa800647947 */ /* 0x000fea000383ffff */
.L_x_66:
[----:B------:R-:W-:Y:S07]  /*8cd0*/  MOV R0, UR7 ;  /* 0x0000000700007c02 */ /* 0x000fee0008000f00 */
.L_x_165:
[----:B-1----:R1:W2:Y:S02]  /*8ce0*/  SYNCS.PHASECHK.TRANS64.TRYWAIT P0, [R0+URZ], R2 ;  /* 0x00000002000075a7 */ /* 0x0022a400080011ff */
[----:B--2---:R-:W-:Y:S05]  /*8cf0*/  @!P0 NANOSLEEP.SYNCS 0x989680 ;  /* 0x009896800000895d */ /* 0x004fea0003900000 */
[----:B------:R-:W2:Y:S02]  /*8d00*/  @!P0 SYNCS.PHASECHK.TRANS64 P0, [R0+URZ], R2 ;  /* 0x00000002000085a7 */ /* 0x000ea400080010ff */
[----:B--2---:R-:W-:Y:S05]  /*8d10*/  @!P0 BRA `(.L_x_165) ;  /* 0xfffffffc00f08947 */ /* 0x004fea000383ffff */
[----:B------:R-:W-:Y:S05]  /*8d20*/  BRA `(.L_x_65) ;  /* 0xffffffa800807947 */ /* 0x000fea000383ffff */
.L_x_69:
[----:B------:R-:W-:-:S07]  /*8d30*/  MOV R0, UR5 ;  /* 0x0000000500007c02 */ /* 0x000fce0008000f00 */
.L_x_166:
[----:B--2---:R2:W3:Y:S02]  /*8d40*/  SYNCS.PHASECHK.TRANS64.TRYWAIT P0, [R0+URZ], R2 ;  /* 0x00000002000075a7 */ /* 0x0044e400080011ff */
[----:B---3--:R-:W-:Y:S05]  /*8d50*/  @!P0 NANOSLEEP.SYNCS 0x989680 ;  /* 0x009896800000895d */ /* 0x008fea0003900000 */
[----:B------:R-:W3:Y:S02]  /*8d60*/  @!P0 SYNCS.PHASECHK.TRANS64 P0, [R0+URZ], R2 ;  /* 0x00000002000085a7 */ /* 0x000ee400080010ff */
[----:B---3--:R-:W-:Y:S05]  /*8d70*/  @!P0 BRA `(.L_x_166) ;  /* 0xfffffffc00f08947 */ /* 0x008fea000383ffff */
[----:B------:R-:W-:Y:S05]  /*8d80*/  BRA `(.L_x_167) ;  /* 0xffffffac00347947 */ /* 0x000fea000383ffff */
.L_x_70:
[----:B------:R-:W-:-:S07]  /*8d90*/  MOV R0, UR5 ;  /* 0x0000000500007c02 */ /* 0x000fce0008000f00 */
.L_x_168:
[----:B--2---:R2:W3:Y:S02]  /*8da0*/  SYNCS.PHASECHK.TRANS64.TRYWAIT P0, [R0+URZ], R3 ;  /* 0x00000003000075a7 */ /* 0x0044e400080011ff */
[----:B---3--:R-:W-:Y:S05]  /*8db0*/  @!P0 NANOSLEEP.SYNCS 0x989680 ;  /* 0x009896800000895d */ /* 0x008fea0003900000 */
[----:B------:R-:W3:Y:S02]  /*8dc0*/  @!P0 SYNCS.PHASECHK.TRANS64 P0, [R0+URZ], R3 ;  /* 0x00000003000085a7 */ /* 0x000ee400080010ff */
[----:B---3--:R-:W-:Y:S05]  /*8dd0*/  @!P0 BRA `(.L_x_168) ;  /* 0xfffffffc00f08947 */ /* 0x008fea000383ffff */
[----:B------:R-:W-:Y:S05]  /*8de0*/  BRA `(.L_x_169) ;  /* 0xffffffac00407947 */ /* 0x000fea000383ffff */
.L_x_71:
[----:B------:R-:W-:-:S07]  /*8df0*/  MOV R0, UR5 ;  /* 0x0000000500007c02 */ /* 0x000fce0008000f00 */
.L_x_170:
[----:B--2---:R2:W3:Y:S02]  /*8e00*/  SYNCS.PHASECHK.TRANS64.TRYWAIT P0, [R0+URZ], R3 ;  /* 0x00000003000075a7 */ /* 0x0044e400080011ff */
[----:B---3--:R-:W-:Y:S05]  /*8e10*/  @!P0 NANOSLEEP.SYNCS 0x989680 ;  /* 0x009896800000895d */ /* 0x008fea0003900000 */
[----:B------:R-:W3:Y:S02]  /*8e20*/  @!P0 SYNCS.PHASECHK.TRANS64 P0, [R0+URZ], R3 ;  /* 0x00000003000085a7 */ /* 0x000ee400080010ff */
[----:B---3--:R-:W-:Y:S05]  /*8e30*/  @!P0 BRA `(.L_x_170) ;  /* 0xfffffffc00f08947 */ /* 0x008fea000383ffff */
[----:B------:R-:W-:Y:S05]  /*8e40*/  BRA `(.L_x_171) ;  /* 0xffffffac004c7947 */ /* 0x000fea000383ffff */
.L_x_72:
[----:B--2---:R-:W-:-:S07]  /*8e50*/  MOV R0, UR6 ;  /* 0x0000000600007c02 */ /* 0x004fce0008000f00 */
.L_x_172:
[----:B--2---:R2:W3:Y:S02]  /*8e60*/  SYNCS.PHASECHK.TRANS64.TRYWAIT P0, [R0+URZ], R2 ;  /* 0x00000002000075a7 */ /* 0x0044e400080011ff */
[----:B---3--:R-:W-:Y:S05]  /*8e70*/  @!P0 NANOSLEEP.SYNCS 0x989680 ;  /* 0x009896800000895d */ /* 0x008fea0003900000 */
[----:B------:R-:W3:Y:S02]  /*8e80*/  @!P0 SYNCS.PHASECHK.TRANS64 P0, [R0+URZ], R2 ;  /* 0x00000002000085a7 */ /* 0x000ee400080010ff */
[----:B---3--:R-:W-:Y:S05]  /*8e90*/  @!P0 BRA `(.L_x_172) ;  /* 0xfffffffc00f08947 */ /* 0x008fea000383ffff */
[----:B------:R-:W-:Y:S05]  /*8ea0*/  BRA `(.L_x_173) ;  /* 0xffffffac00587947 */ /* 0x000fea000383ffff */
.L_x_77:
[----:B--2---:R2:W3:Y:S02]  /*8eb0*/  SYNCS.PHASECHK.TRANS64.TRYWAIT P0, [R0+URZ+0x100], R2 ;  /* 0x00010002000075a7 */ /* 0x0044e400080011ff */
[----:B---3--:R-:W-:Y:S05]  /*8ec0*/  @!P0 NANOSLEEP.SYNCS 0x989680 ;  /* 0x009896800000895d */ /* 0x008fea0003900000 */
[----:B------:R-:W3:Y:S02]  /*8ed0*/  @!P0 SYNCS.PHASECHK.TRANS64 P0, [R0+URZ+0x100], R2 ;  /* 0x00010002000085a7 */ /* 0x000ee400080010ff */
[----:B---3--:R-:W-:Y:S05]  /*8ee0*/  @!P0 BRA `(.L_x_77) ;  /* 0xfffffffc00f08947 */ /* 0x008fea000383ffff */
[----:B------:R-:W-:Y:S05]  /*8ef0*/  BRA `(.L_x_174) ;  /* 0xffffffb000607947 */ /* 0x000fea000383ffff */
.L_x_80:
[----:B------:R-:W-:Y:S07]  /*8f00*/  MOV R0, UR7 ;  /* 0x0000000700007c02 */ /* 0x000fee0008000f00 */
.L_x_175:
[----:B--2---:R2:W3:Y:S02]  /*8f10*/  SYNCS.PHASECHK.TRANS64.TRYWAIT P0, [R0+URZ+0xf8], R2 ;  /* 0x0000f802000075a7 */ /* 0x0044e400080011ff */
[----:B---3--:R-:W-:Y:S05]  /*8f20*/  @!P0 NANOSLEEP.SYNCS 0x989680 ;  /* 0x009896800000895d */ /* 0x008fea0003900000 */
[----:B------:R-:W3:Y:S02]  /*8f30*/  @!P0 SYNCS.PHASECHK.TRANS64 P0, [R0+URZ+0xf8], R2 ;  /* 0x0000f802000085a7 */ /* 0x000ee400080010ff */
[----:B---3--:R-:W-:Y:S05]  /*8f40*/  @!P0 BRA `(.L_x_175) ;  /* 0xfffffffc00f08947 */ /* 0x008fea000383ffff */
[----:B------:R-:W-:Y:S05]  /*8f50*/  BRA `(.L_x_79) ;  /* 0xffffffb400407947 */ /* 0x000fea000383ffff */
.L_x_83:
[----:B------:R-:W-:Y:S07]  /*8f60*/  MOV R0, UR7 ;  /* 0x0000000700007c02 */ /* 0x000fee0008000f00 */
.L_x_176:
[----:B-1----:R1:W2:Y:S02]  /*8f70*/  SYNCS.PHASECHK.TRANS64.TRYWAIT P0, [R0+URZ+0xd8], R14 ;  /* 0x0000d80e000075a7 */ /* 0x0022a400080011ff */
[----:B--2---:R-:W-:Y:S05]  /*8f80*/  @!P0 NANOSLEEP.SYNCS 0x989680 ;  /* 0x009896800000895d */ /* 0x004fea0003900000 */
[----:B------:R-:W2:Y:S02]  /*8f90*/  @!P0 SYNCS.PHASECHK.TRANS64 P0, [R0+URZ+0xd8], R14 ;  /* 0x0000d80e000085a7 */ /* 0x000ea400080010ff */
[----:B--2---:R-:W-:Y:S05]  /*8fa0*/  @!P0 BRA `(.L_x_176) ;  /* 0xfffffffc00f08947 */ /* 0x004fea000383ffff */
[----:B------:R-:W-:Y:S05]  /*8fb0*/  BRA `(.L_x_177) ;  /* 0xffffffb400b87947 */ /* 0x000fea000383ffff */
.L_x_84:
[----:B------:R-:W-:Y:S07]  /*8fc0*/  MOV R0, UR7 ;  /* 0x0000000700007c02 */ /* 0x000fee0008000f00 */
.L_x_178:
[----:B-1----:R1:W2:Y:S02]  /*8fd0*/  SYNCS.PHASECHK.TRANS64.TRYWAIT P0, [R0+URZ+0xe0], R14 ;  /* 0x0000e00e000075a7 */ /* 0x0022a400080011ff */
[----:B--2---:R-:W-:Y:S05]  /*8fe0*/  @!P0 NANOSLEEP.SYNCS 0x989680 ;  /* 0x009896800000895d */ /* 0x004fea0003900000 */
[----:B------:R-:W2:Y:S02]  /*8ff0*/  @!P0 SYNCS.PHASECHK.TRANS64 P0, [R0+URZ+0xe0], R14 ;  /* 0x0000e00e000085a7 */ /* 0x000ea400080010ff */
[----:B--2---:R-:W-:Y:S05]  /*9000*/  @!P0 BRA `(.L_x_178) ;  /* 0xfffffffc00f08947 */ /* 0x004fea000383ffff */
[----:B------:R-:W-:Y:S05]  /*9010*/  BRA `(.L_x_179) ;  /* 0xffffffb400f47947 */ /* 0x000fea000383ffff */
.L_x_85:
[----:B------:R-:W-:Y:S07]  /*9020*/  MOV R0, UR7 ;  /* 0x0000000700007c02 */ /* 0x000fee0008000f00 */
.L_x_180:
[----:B-1----:R1:W2:Y:S02]  /*9030*/  SYNCS.PHASECHK.TRANS64.TRYWAIT P0, [R0+URZ+0xe8], R14 ;  /* 0x0000e80e000075a7 */ /* 0x0022a400080011ff */
[----:B--2---:R-:W-:Y:S05]  /*9040*/  @!P0 NANOSLEEP.SYNCS 0x989680 ;  /* 0x009896800000895d */ /* 0x004fea0003900000 */
[----:B------:R-:W2:Y:S02]  /*9050*/  @!P0 SYNCS.PHASECHK.TRANS64 P0, [R0+URZ+0xe8], R14 ;  /* 0x0000e80e000085a7 */ /* 0x000ea400080010ff */
[----:B--2---:R-:W-:Y:S05]  /*9060*/  @!P0 BRA `(.L_x_180) ;  /* 0xfffffffc00f08947 */ /* 0x004fea000383ffff */
[----:B------:R-:W-:Y:S05]  /*9070*/  BRA `(.L_x_181) ;  /* 0xffffffb800787947 */ /* 0x000fea000383ffff */
.L_x_87:
[----:B------:R-:W-:-:S07]  /*9080*/  MOV R0, UR7 ;  /* 0x0000000700007c02 */ /* 0x000fce0008000f00 */
.L_x_182:
[----:B-1----:R1:W3:Y:S02]  /*9090*/  SYNCS.PHASECHK.TRANS64.TRYWAIT P0, [R0+URZ+0xd8], R2 ;  /* 0x0000d802000075a7 */ /* 0x0022e400080011ff */
[----:B---3--:R-:W-:Y:S05]  /*90a0*/  @!P0 NANOSLEEP.SYNCS 0x989680 ;  /* 0x009896800000895d */ /* 0x008fea0003900000 */
[----:B------:R-:W3:Y:S02]  /*90b0*/  @!P0 SYNCS.PHASECHK.TRANS64 P0, [R0+URZ+0xd8], R2 ;  /* 0x0000d802000085a7 */ /* 0x000ee400080010ff */
[----:B---3--:R-:W-:Y:S05]  /*90c0*/  @!P0 BRA `(.L_x_182) ;  /* 0xfffffffc00f08947 */ /* 0x008fea000383ffff */
[----:B------:R-:W-:Y:S05]  /*90d0*/  BRA `(.L_x_183) ;  /* 0xffffffb800e87947 */ /* 0x000fea000383ffff */
.L_x_88:
[----:B-1----:R-:W-:-:S07]  /*90e0*/  MOV R0, UR7 ;  /* 0x0000000700007c02 */ /* 0x002fce0008000f00 */
.L_x_184:
[----:B-1----:R1:W3:Y:S02]  /*90f0*/  SYNCS.PHASECHK.TRANS64.TRYWAIT P0, [R0+URZ+0xe0], R2 ;  /* 0x0000e002000075a7 */ /* 0x0022e400080011ff */
[----:B---3--:R-:W-:Y:S05]  /*9100*/  @!P0 NANOSLEEP.SYNCS 0x989680 ;  /* 0x009896800000895d */ /* 0x008fea0003900000 */
[----:B------:R-:W3:Y:S02]  /*9110*/  @!P0 SYNCS.PHASECHK.TRANS64 P0, [R0+URZ+0xe0], R2 ;  /* 0x0000e002000085a7 */ /* 0x000ee400080010ff */
[----:B---3--:R-:W-:Y:S05]  /*9120*/  @!P0 BRA `(.L_x_184) ;  /* 0xfffffffc00f08947 */ /* 0x008fea000383ffff */
[----:B------:R-:W-:Y:S05]  /*9130*/  BRA `(.L_x_185) ;  /* 0xffffffb800d87947 */ /* 0x000fea000383ffff */
.L_x_90:
[----:B--2---:R2:W4:Y:S02]  /*9140*/  SYNCS.PHASECHK.TRANS64.TRYWAIT P0, [R0+URZ+0x100], R2 ;  /* 0x00010002000075a7 */ /* 0x00452400080011ff */
[----:B----4-:R-:W-:Y:S05]  /*9150*/  @!P0 NANOSLEEP.SYNCS 0x989680 ;  /* 0x009896800000895d */ /* 0x010fea0003900000 */
[----:B------:R-:W4:Y:S02]  /*9160*/  @!P0 SYNCS.PHASECHK.TRANS64 P0, [R0+URZ+0x100], R2 ;  /* 0x00010002000085a7 */ /* 0x000f2400080010ff */
[----:B----4-:R-:W-:Y:S05]  /*9170*/  @!P0 BRA `(.L_x_90) ;  /* 0xfffffffc00f08947 */ /* 0x010fea000383ffff */
[----:B------:R-:W-:Y:S05]  /*9180*/  BRA `(.L_x_186) ;  /* 0xffffffbc00ac7947 */ /* 0x000fea000383ffff */
.L_x_101:
[----:B-1----:R-:W-:Y:S04]  /*9190*/  MOV R0, UR48 ;  /* 0x0000003000007c02 */ /* 0x002fe80008000f00 */
[----:B------:R1:W3:Y:S03]  /*91a0*/  SYNCS.PHASECHK.TRANS64.TRYWAIT P1, [R0+URZ+0xc0], R3 ;  /* 0x0000c003000075a7 */ /* 0x0002e600080211ff */
[----:B---3--:R-:W-:Y:S05]  /*91b0*/  @!P1 NANOSLEEP.SYNCS 0x989680 ;  /* 0x009896800000995d */ /* 0x008fea0003900000 */
[----:B------:R-:W3:Y:S02]  /*91c0*/  @!P1 SYNCS.PHASECHK.TRANS64 P1, [R0+URZ+0xc0], R3 ;  /* 0x0000c003000095a7 */ /* 0x000ee400080210ff */
[----:B---3--:R-:W-:Y:S05]  /*91d0*/  @!P1 BRA `(.L_x_101) ;  /* 0xfffffffc00ec9947 */ /* 0x008fea000383ffff */
[----:B------:R-:W-:Y:S05]  /*91e0*/  BRA `(.L_x_100) ;  /* 0xffffffc800e07947 */ /* 0x000fea000383ffff */
.L_x_103:
[----:B-1----:R1:W2:Y:S02]  /*91f0*/  SYNCS.PHASECHK.TRANS64.TRYWAIT P0, [R64+URZ+0x120], R2 ;  /* 0x00012002400075a7 */ /* 0x0022a400080011ff */
[----:B--2---:R-:W-:Y:S05]  /*9200*/  @!P0 NANOSLEEP.SYNCS 0x989680 ;  /* 0x009896800000895d */ /* 0x004fea0003900000 */
[----:B------:R-:W2:Y:S02]  /*9210*/  @!P0 SYNCS.PHASECHK.TRANS64 P0, [R64+URZ+0x120], R2 ;  /* 0x00012002400085a7 */ /* 0x000ea400080010ff */
[----:B--2---:R-:W-:Y:S05]  /*9220*/  @!P0 BRA `(.L_x_103) ;  /* 0xfffffffc00f08947 */ /* 0x004fea000383ffff */
[----:B------:R-:W-:Y:S05]  /*9230*/  BRA `(.L_x_102) ;  /* 0xffffffcc000c7947 */ /* 0x000fea000383ffff */
.L_x_112:
[----:B--2---:R2:W3:Y:S02]  /*9240*/  SYNCS.PHASECHK.TRANS64.TRYWAIT P0, [R2+URZ+0xc0], R0 ;  /* 0x0000c000020075a7 */ /* 0x0044e400080011ff */
[----:B---3--:R-:W-:Y:S05]  /*9250*/  @!P0 NANOSLEEP.SYNCS 0x989680 ;  /* 0x009896800000895d */ /* 0x008fea0003900000 */
[----:B------:R-:W3:Y:S02]  /*9260*/  @!P0 SYNCS.PHASECHK.TRANS64 P0, [R2+URZ+0xc0], R0 ;  /* 0x0000c000020085a7 */ /* 0x000ee400080010ff */
[----:B---3--:R-:W-:Y:S05]  /*9270*/  @!P0 BRA `(.L_x_112) ;  /* 0xfffffffc00f08947 */ /* 0x008fea000383ffff */
[----:B------:R-:W-:Y:S05]  /*9280*/  BRA `(.L_x_111) ;  /* 0xffffffd400f47947 */ /* 0x000fea000383ffff */
.L_x_121:
[----:B--2---:R2:W3:Y:S02]  /*9290*/  SYNCS.PHASECHK.TRANS64.TRYWAIT P0, [R4+URZ+0xc0], R0 ;  /* 0x0000c000040075a7 */ /* 0x0044e400080011ff */
[----:B---3--:R-:W-:Y:S05]  /*92a0*/  @!P0 NANOSLEEP.SYNCS 0x989680 ;  /* 0x009896800000895d */ /* 0x008fea0003900000 */
[----:B------:R-:W3:Y:S02]  /*92b0*/  @!P0 SYNCS.PHASECHK.TRANS64 P0, [R4+URZ+0xc0], R0 ;  /* 0x0000c000040085a7 */ /* 0x000ee400080010ff */
[----:B---3--:R-:W-:Y:S05]  /*92c0*/  @!P0 BRA `(.L_x_121) ;  /* 0xfffffffc00f08947 */ /* 0x008fea000383ffff */
[----:B------:R-:W-:Y:S05]  /*92d0*/  BRA `(.L_x_120) ;  /* 0xffffffe400007947 */ /* 0x000fea000383ffff */
        .weak           $__internal_0_$__cuda_sm10x_tcgen05_guardrail_trap_col_being_dealloced_not_returned_by_alloc
        .type           $__internal_0_$__cuda_sm10x_tcgen05_guardrail_trap_col_being_dealloced_not_returned_by_alloc,@function
        .size           $__internal_0_$__cuda_sm10x_tcgen05_guardrail_trap_col_being_dealloced_not_returned_by_alloc,($__internal_1_$__cuda_sm10x_tcgen05_guardrail_trap_phase_invalid_during_alloc - $__internal_0_$__cuda_sm10x_tcgen05_guardrail_trap_col_being_dealloced_not_returned_by_alloc)
$__internal_0_$__cuda_sm10x_tcgen05_guardrail_trap_col_being_dealloced_not_returned_by_alloc:
[----:B------:R-:W-:Y:S05]  /*92e0*/  BPT.TRAP 0x1 ;  /* 0x000000040000795c */ /* 0x000fea0000300000 */
[----:B------:R-:W-:-:S04]  /*92f0*/  HFMA2 R3, -RZ, RZ, 0, 0 ;  /* 0x00000000ff037431 */ /* 0x000fc800000001ff */
[----:B------:R-:W-:Y:S05]  /*9300*/  RET.REL.NODEC R2 `(_ZN7cutlass13device_kernelINS_4gemm6kernel13GemmUniversalIN4cute5tupleIJiiiiEEENS1_10collective13CollectiveMmaINS1_35MainloopSm100TmaUmmaWarpSpecializedILi12ELi2ELi4ENS5_IJNS4_1CILi1EEESB_SB_EEEEENS5_IJNSA_ILi64EEENSA_ILi192EEENSA_ILi32EEEEEENS_10bfloat16_tENS5_IJlSB_lEEESI_SJ_NS4_8TiledMMAINS4_8MMA_AtomIJNS4_20SM100_MMA_F16BF16_SSISI_SI_fLi64ELi192ELNS4_4UMMA5MajorE0ELSO_0ELNSN_7ScaleInE0ELSP_0EEEEEENS4_6LayoutISC_NS5_IJNSA_ILi0EEEST_ST_EEEEENS5_IJNS4_10UnderscoreESW_SW_EEEEENS4_13SM90_TMA_LOADENS4_14ComposedLayoutINS4_7SwizzleILi2ELi4ELi3EEENS4_18smem_ptr_flag_bitsILi16EEENSS_INS5_IJNSA_ILi8EEESG_EEENS5_IJSG_SB_EEEEEEEvNS4_8identityESZ_S19_vS1A_EENS_8epilogue10collective18CollectiveEpilogueINS1C_23Sm100TmaWarpSpecializedILi3ELi2ELi32ELb1ELb0EEEJSH_NS5_IJNSS_ISE_SB_EES1H_EEESI_SJ_SI_SJ_NS1C_6fusion15FusionCallbacksIS1G_NS1J_17LinearCombinationISI_fSI_fLNS_15FloatRoundStyleE2EEESH_S1I_JEEENS4_5SM1004TMEM4LOAD26SM100_TMEM_LOAD_16dp256b8xESZ_NS10_INS11_ILi3ELi4ELi3EEES14_NSS_INS5_IJS15_SE_EEENS5_IJSE_SB_EEEEEEENS4_17SM75_U32x4_LDSM_NENS4_14SM90_TMA_STOREES1X_NS4_17SM90_U32x4_STSM_NENS4_39AutoVectorizingCopyWithAssumedAlignmentILi128EEEEEEvvEEEEvNT_6ParamsE) ;  /* 0xffffff6c023c7950 */ /* 0x000fea0003c3ffff */
        .weak           $__internal_1_$__cuda_sm10x_tcgen05_guardrail_trap_phase_invalid_during_alloc
        .type           $__internal_1_$__cuda_sm10x_tcgen05_guardrail_trap_phase_invalid_during_alloc,@function
        .size           $__internal_1_$__cuda_sm10x_tcgen05_guardrail_trap_phase_invalid_during_alloc,($__internal_2_$__cuda_sm10x_tcgen05_guardrail_trap_unallocated_columns_being_dealloced - $__internal_1_$__cuda_sm10x_tcgen05_guardrail_trap_phase_invalid_during_alloc)
$__internal_1_$__cuda_sm10x_tcgen05_guardrail_trap_phase_invalid_during_alloc:
[----:B------:R-:W-:Y:S05]  /*9310*/  BPT.TRAP 0x1 ;  /* 0x000000040000795c */ /* 0x000fea0000300000 */
[----:B------:R-:W-:-:S04]  /*9320*/  MOV R3, 0x0 ;  /* 0x0000000000037802 */ /* 0x000fc80000000f00 */
[----:B------:R-:W-:Y:S05]  /*9330*/  RET.REL.NODEC R2 `(_ZN7cutlass13device_kernelINS_4gemm6kernel13GemmUniversalIN4cute5tupleIJiiiiEEENS1_10collective13CollectiveMmaINS1_35MainloopSm100TmaUmmaWarpSpecializedILi12ELi2ELi4ENS5_IJNS4_1CILi1EEESB_SB_EEEEENS5_IJNSA_ILi64EEENSA_ILi192EEENSA_ILi32EEEEEENS_10bfloat16_tENS5_IJlSB_lEEESI_SJ_NS4_8TiledMMAINS4_8MMA_AtomIJNS4_20SM100_MMA_F16BF16_SSISI_SI_fLi64ELi192ELNS4_4UMMA5MajorE0ELSO_0ELNSN_7ScaleInE0ELSP_0EEEEEENS4_6LayoutISC_NS5_IJNSA_ILi0EEEST_ST_EEEEENS5_IJNS4_10UnderscoreESW_SW_EEEEENS4_13SM90_TMA_LOADENS4_14ComposedLayoutINS4_7SwizzleILi2ELi4ELi3EEENS4_18smem_ptr_flag_bitsILi16EEENSS_INS5_IJNSA_ILi8EEESG_EEENS5_IJSG_SB_EEEEEEEvNS4_8identityESZ_S19_vS1A_EENS_8epilogue10collective18CollectiveEpilogueINS1C_23Sm100TmaWarpSpecializedILi3ELi2ELi32ELb1ELb0EEEJSH_NS5_IJNSS_ISE_SB_EES1H_EEESI_SJ_SI_SJ_NS1C_6fusion15FusionCallbacksIS1G_NS1J_17LinearCombinationISI_fSI_fLNS_15FloatRoundStyleE2EEESH_S1I_JEEENS4_5SM1004TMEM4LOAD26SM100_TMEM_LOAD_16dp256b8xESZ_NS10_INS11_ILi3ELi4ELi3EEES14_NSS_INS5_IJS15_SE_EEENS5_IJSE_SB_EEEEEEENS4_17SM75_U32x4_LDSM_NENS4_14SM90_TMA_STOREES1X_NS4_17SM90_U32x4_STSM_NENS4_39AutoVectorizingCopyWithAssumedAlignmentILi128EEEEEEvvEEEEvNT_6ParamsE) ;  /* 0xffffff6c02307950 */ /* 0x000fea0003c3ffff */
        .weak           $__internal_2_$__cuda_sm10x_tcgen05_guardrail_trap_unallocated_columns_being_dealloced
        .type           $__internal_2_$__cuda_sm10x_tcgen05_guardrail_trap_unallocated_columns_being_dealloced,@function
        .size           $__internal_2_$__cuda_sm10x_tcgen05_guardrail_trap_unallocated_columns_being_dealloced,(.L_x_188 - $__internal_2_$__cuda_sm10x_tcgen05_guardrail_trap_unallocated_columns_being_dealloced)
$__internal_2_$__cuda_sm10x_tcgen05_guardrail_trap_unallocated_columns_being_dealloced:
[----:B------:R-:W-:Y:S05]  /*9340*/  BPT.TRAP 0x1 ;  /* 0x000000040000795c */ /* 0x000fea0000300000 */
[----:B------:R-:W-:-:S04]  /*9350*/  HFMA2 R3, -RZ, RZ, 0, 0 ;  /* 0x00000000ff037431 */ /* 0x000fc800000001ff */
[----:B------:R-:W-:Y:S05]  /*9360*/  RET.REL.NODEC R2 `(_ZN7cutlass13device_kernelINS_4gemm6kernel13GemmUniversalIN4cute5tupleIJiiiiEEENS1_10collective13CollectiveMmaINS1_35MainloopSm100TmaUmmaWarpSpecializedILi12ELi2ELi4ENS5_IJNS4_1CILi1EEESB_SB_EEEEENS5_IJNSA_ILi64EEENSA_ILi192EEENSA_ILi32EEEEEENS_10bfloat16_tENS5_IJlSB_lEEESI_SJ_NS4_8TiledMMAINS4_8MMA_AtomIJNS4_20SM100_MMA_F16BF16_SSISI_SI_fLi64ELi192ELNS4_4UMMA5MajorE0ELSO_0ELNSN_7ScaleInE0ELSP_0EEEEEENS4_6LayoutISC_NS5_IJNSA_ILi0EEEST_ST_EEEEENS5_IJNS4_10UnderscoreESW_SW_EEEEENS4_13SM90_TMA_LOADENS4_14ComposedLayoutINS4_7SwizzleILi2ELi4ELi3EEENS4_18smem_ptr_flag_bitsILi16EEENSS_INS5_IJNSA_ILi8EEESG_EEENS5_IJSG_SB_EEEEEEEvNS4_8identityESZ_S19_vS1A_EENS_8epilogue10collective18CollectiveEpilogueINS1C_23Sm100TmaWarpSpecializedILi3ELi2ELi32ELb1ELb0EEEJSH_NS5_IJNSS_ISE_SB_EES1H_EEESI_SJ_SI_SJ_NS1C_6fusion15FusionCallbacksIS1G_NS1J_17LinearCombinationISI_fSI_fLNS_15FloatRoundStyleE2EEESH_S1I_JEEENS4_5SM1004TMEM4LOAD26SM100_TMEM_LOAD_16dp256b8xESZ_NS10_INS11_ILi3ELi4ELi3EEES14_NSS_INS5_IJS15_SE_EEENS5_IJSE_SB_EEEEEEENS4_17SM75_U32x4_LDSM_NENS4_14SM90_TMA_STOREES1X_NS4_17SM90_U32x4_STSM_NENS4_39AutoVectorizingCopyWithAssumedAlignmentILi128EEEEEEvvEEEEvNT_6ParamsE) ;  /* 0xffffff6c02247950 */ /* 0x000fea0003c3ffff */
.L_x_187:
[----:B------:R-:W-:-:S00]  /*9370*/  BRA `(.L_x_187) ;  /* 0xfffffffc00fc7947 */ /* 0x000fc0000383ffff */
[----:B------:R-:W-:-:S00]  /*9380*/  NOP ;  /* 0x0000000000007918 */ /* 0x000fc00000000000 */
[----:B------:R-:W-:-:S00]  /*9390*/  NOP ;  /* 0x0000000000007918 */ /* 0x000fc00000000000 */
[----:B------:R-:W-:-:S00]  /*93a0*/  NOP ;  /* 0x0000000000007918 */ /* 0x000fc00000000000 */
[----:B------:R-:W-:-:S00]  /*93b0*/  NOP ;  /* 0x0000000000007918 */ /* 0x000fc00000000000 */
[----:B------:R-:W-:-:S00]  /*93c0*/  NOP ;  /* 0x0000000000007918 */ /* 0x000fc00000000000 */
[----:B------:R-:W-:-:S00]  /*93d0*/  NOP ;  /* 0x0000000000007918 */ /* 0x000fc00000000000 */
[----:B------:R-:W-:-:S00]  /*93e0*/  NOP ;  /* 0x0000000000007918 */ /* 0x000fc00000000000 */
[----:B------:R-:W-:-:S00]  /*93f0*/  NOP ;  /* 0x0000000000007918 */ /* 0x000fc00000000000 */
.L_x_188:


//--------------------- .nv.global.init           --------------------------
	.section	.nv.global.init,"aw",@progbits
.nv.global.init:
	.type		$str$27,@object
	.size		$str$27,($str$28 - $str$27)
$str$27:
        /*0000*/ 	.byte	0x28, 0x61, 0x64, 0x64, 0x72, 0x65, 0x73, 0x73, 0x20, 0x26, 0x20, 0x6d, 0x61, 0x73, 0x6b, 0x29
        /*0010*/ 	.byte	0x20, 0x3d, 0x3d, 0x20, 0x30, 0x00
	.type		$str$28,@object
	.size		$str$28,($str$26 - $str$28)
$str$28:
        /*0016*/ 	.byte	0x2f, 0x74, 0x6d, 0x70, 0x2f, 0x63, 0x75, 0x74, 0x6c, 0x61, 0x73, 0x73, 0x5f, 0x73, 0x77, 0x65
        /*0026*/ 	.byte	0x65, 0x70, 0x5f, 0x73, 0x72, 0x63, 0x2f, 0x69, 0x6e, 0x63, 0x6c, 0x75, 0x64, 0x65, 0x2f, 0x63
        /*0036*/ 	.byte	0x75, 0x74, 0x65, 0x2f, 0x70, 0x6f, 0x69, 0x6e, 0x74, 0x65, 0x72, 0x5f, 0x66, 0x6c, 0x61, 0x67
        /*0046*/ 	.byte	0x67, 0x65, 0x64, 0x2e, 0x68, 0x70, 0x70, 0x00
	.type		$str$26,@object
	.size		$str$26,($str$25 - $str$26)
$str$26:
        /*004e*/ 	.byte	0x2f, 0x74, 0x6d, 0x70, 0x2f, 0x63, 0x75, 0x74, 0x6c, 0x61, 0x73, 0x73, 0x5f, 0x73, 0x77, 0x65
        /*005e*/ 	.byte	0x65, 0x70, 0x5f, 0x73, 0x72, 0x63, 0x2f, 0x69, 0x6e, 0x63, 0x6c, 0x75, 0x64, 0x65, 0x2f, 0x63
        /*006e*/ 	.byte	0x75, 0x74, 0x65, 0x2f, 0x61, 0x74, 0x6f, 0x6d, 0x2f, 0x63, 0x6f, 0x70, 0x79, 0x5f, 0x74, 0x72
        /*007e*/ 	.byte	0x61, 0x69, 0x74, 0x73, 0x5f, 0x73, 0x6d, 0x31, 0x30, 0x30, 0x2e, 0x68, 0x70, 0x70, 0x00
	.type		$str$25,@object
	.size		$str$25,(__unnamed_1 - $str$25)
$str$25:
        /*008d*/ 	.byte	0x28, 0x28, 0x75, 0x69, 0x6e, 0x74, 0x33, 0x32, 0x5f, 0x74, 0x28, 0x74, 0x68, 0x72, 0x65, 0x61
        /*009d*/ 	.byte	0x64, 0x49, 0x64, 0x78, 0x2e, 0x78, 0x29, 0x20, 0x2f, 0x20, 0x33, 0x32, 0x29, 0x20, 0x25, 0x20
        /*00ad*/ 	.byte	0x34, 0x29, 0x20, 0x3d, 0x3d, 0x20, 0x28, 0x28, 0x28, 0x74, 0x6d, 0x65, 0x6d, 0x5f, 0x61, 0x64
        /*00bd*/ 	.byte	0x64, 0x72, 0x20, 0x3e, 0x3e, 0x20, 0x31, 0x36, 0x29, 0x20, 0x2f, 0x20, 0x33, 0x32, 0x29, 0x20
        /*00cd*/ 	.byte	0x25, 0x20, 0x34, 0x29, 0x00
	.type		__unnamed_1,@object
	.size		__unnamed_1,(__unnamed_2 - __unnamed_1)
__unnamed_1:
        /*00d2*/ 	.byte	0x61, 0x75, 0x74, 0x6f, 0x20, 0x63, 0x75, 0x74, 0x65, 0x3a, 0x3a, 0x61, 0x73, 0x5f, 0x70, 0x6f
        /* <DEDUP_REMOVED lines=24> */
        /*0262*/ 	.byte	0x30, 0x39, 0x36, 0x3e, 0x3e, 0x3e, 0x3e, 0x5d, 0x00
	.type		__unnamed_2,@object
	.size		__unnamed_2,(.L_2 - __unnamed_2)
__unnamed_2:
        /* <DEDUP_REMOVED lines=46> */
        /*054b*/ 	.byte	0x75, 0x74, 0x65, 0x3a, 0x3a, 0x43, 0x3c, 0x30, 0x3e, 0x3e, 0x3e, 0x3e, 0x5d, 0x00
.L_2:


//--------------------- .nv.shared._ZN7cutlass13device_kernelINS_4gemm6kernel13GemmUniversalIN4cute5tupleIJiiiiEEENS1_10collective13CollectiveMmaINS1_35MainloopSm100TmaUmmaWarpSpecializedILi12ELi2ELi4ENS5_IJNS4_1CILi1EEESB_SB_EEEEENS5_IJNSA_ILi64EEENSA_ILi192EEENSA_ILi32EEEEEENS_10bfloat16_tENS5_IJlSB_lEEESI_SJ_NS4_8TiledMMAINS4_8MMA_AtomIJNS4_20SM100_MMA_F16BF16_SSISI_SI_fLi64ELi192ELNS4_4UMMA5MajorE0ELSO_0ELNSN_7ScaleInE0ELSP_0EEEEEENS4_6LayoutISC_NS5_IJNSA_ILi0EEEST_ST_EEEEENS5_IJNS4_10UnderscoreESW_SW_EEEEENS4_13SM90_TMA_LOADENS4_14ComposedLayoutINS4_7SwizzleILi2ELi4ELi3EEENS4_18smem_ptr_flag_bitsILi16EEENSS_INS5_IJNSA_ILi8EEESG_EEENS5_IJSG_SB_EEEEEEEvNS4_8identityESZ_S19_vS1A_EENS_8epilogue10collective18CollectiveEpilogueINS1C_23Sm100TmaWarpSpecializedILi3ELi2ELi32ELb1ELb0EEEJSH_NS5_IJNSS_ISE_SB_EES1H_EEESI_SJ_SI_SJ_NS1C_6fusion15FusionCallbacksIS1G_NS1J_17LinearCombinationISI_fSI_fLNS_15FloatRoundStyleE2EEESH_S1I_JEEENS4_5SM1004TMEM4LOAD26SM100_TMEM_LOAD_16dp256b8xESZ_NS10_INS11_ILi3ELi4ELi3EEES14_NSS_INS5_IJS15_SE_EEENS5_IJSE_SB_EEEEEEENS4_17SM75_U32x4_LDSM_NENS4_14SM90_TMA_STOREES1X_NS4_17SM90_U32x4_STSM_NENS4_39AutoVectorizingCopyWithAssumedAlignmentILi128EEEEEEvvEEEEvNT_6ParamsE --------------------------
	.section	.nv.shared._ZN7cutlass13device_kernelINS_4gemm6kernel13GemmUniversalIN4cute5tupleIJiiiiEEENS1_10collective13CollectiveMmaINS1_35MainloopSm100TmaUmmaWarpSpecializedILi12ELi2ELi4ENS5_IJNS4_1CILi1EEESB_SB_EEEEENS5_IJNSA_ILi64EEENSA_ILi192EEENSA_ILi32EEEEEENS_10bfloat16_tENS5_IJlSB_lEEESI_SJ_NS4_8TiledMMAINS4_8MMA_AtomIJNS4_20SM100_MMA_F16BF16_SSISI_SI_fLi64ELi192ELNS4_4UMMA5MajorE0ELSO_0ELNSN_7ScaleInE0ELSP_0EEEEEENS4_6LayoutISC_NS5_IJNSA_ILi0EEEST_ST_EEEEENS5_IJNS4_10UnderscoreESW_SW_EEEEENS4_13SM90_TMA_LOADENS4_14ComposedLayoutINS4_7SwizzleILi2ELi4ELi3EEENS4_18smem_ptr_flag_bitsILi16EEENSS_INS5_IJNSA_ILi8EEESG_EEENS5_IJSG_SB_EEEEEEEvNS4_8identityESZ_S19_vS1A_EENS_8epilogue10collective18CollectiveEpilogueINS1C_23Sm100TmaWarpSpecializedILi3ELi2ELi32ELb1ELb0EEEJSH_NS5_IJNSS_ISE_SB_EES1H_EEESI_SJ_SI_SJ_NS1C_6fusion15FusionCallbacksIS1G_NS1J_17LinearCombinationISI_fSI_fLNS_15FloatRoundStyleE2EEESH_S1I_JEEENS4_5SM1004TMEM4LOAD26SM100_TMEM_LOAD_16dp256b8xESZ_NS10_INS11_ILi3ELi4ELi3EEES14_NSS_INS5_IJS15_SE_EEENS5_IJSE_SB_EEEEEEENS4_17SM75_U32x4_LDSM_NENS4_14SM90_TMA_STOREES1X_NS4_17SM90_U32x4_STSM_NENS4_39AutoVectorizingCopyWithAssumedAlignmentILi128EEEEEEvvEEEEvNT_6ParamsE,"aw",@nobits
	.sectionflags	@""
	.align	16
	.zero		1024


//--------------------- .nv.shared.reserved.0     --------------------------
	.section	.nv.shared.reserved.0,"aw",@nobits
	.weak		__nv_reservedSMEM_offset_0_alias
	.size		__nv_reservedSMEM_offset_0_alias, 0, 64
	.other		__nv_reservedSMEM_offset_0_alias,@"STO_CUDA_RESERVED_SHARED STV_DEFAULT"
__nv_reservedSMEM_offset_0_alias:
	.zero		0
.nv.shared.reserved.0:
	.zero		64
	.weak		__nv_reservedSMEM_tcgen05_partition
	.type		__nv_reservedSMEM_tcgen05_partition,@object
	.size		__nv_reservedSMEM_tcgen05_partition,(.L_0 - __nv_reservedSMEM_tcgen05_partition)
__nv_reservedSMEM_tcgen05_partition:
	.zero		32
.L_0:


//--------------------- .nv.global                --------------------------
	.section	.nv.global,"aw",@nobits
.nv.global:
	.type		_ZN39_INTERNAL_e2fff337_4_k_cu_a972367d_97744cute1_E,@object
	.size		_ZN39_INTERNAL_e2fff337_4_k_cu_a972367d_97744cute1_E,(_ZN39_INTERNAL_e2fff337_4_k_cu_a972367d_97744cuda3std3__45__cpo6cbeginE - _ZN39_INTERNAL_e2fff337_4_k_cu_a972367d_97744cute1_E)
_ZN39_INTERNAL_e2fff337_4_k_cu_a972367d_97744cute1_E:
	.zero		1
	.type		_ZN39_INTERNAL_e2fff337_4_k_cu_a972367d_97744cuda3std3__45__cpo6cbeginE,@object
	.size		_ZN39_INTERNAL_e2fff337_4_k_cu_a972367d_97744cuda3std3__45__cpo6cbeginE,(_ZN39_INTERNAL_e2fff337_4_k_cu_a972367d_97744cuda3std3__48in_placeE - _ZN39_INTERNAL_e2fff337_4_k_cu_a972367d_97744cuda3std3__45__cpo6cbeginE)
_ZN39_INTERNAL_e2fff337_4_k_cu_a972367d_97744cuda3std3__45__cpo6cbeginE:
	.zero		1
	.type		_ZN39_INTERNAL_e2fff337_4_k_cu_a972367d_97744cuda3std3__48in_placeE,@object
	.size		_ZN39_INTERNAL_e2fff337_4_k_cu_a972367d_97744cuda3std3__48in_placeE,(_ZN39_INTERNAL_e2fff337_4_k_cu_a972367d_97744cuda3std6ranges3__45__cpo9iter_moveE - _ZN39_INTERNAL_e2fff337_4_k_cu_a972367d_97744cuda3std3__48in_placeE)
_ZN39_INTERNAL_e2fff337_4_k_cu_a972367d_97744cuda3std3__48in_placeE:
	.zero		1
	.type		_ZN39_INTERNAL_e2fff337_4_k_cu_a972367d_97744cuda3std6ranges3__45__cpo9iter_moveE,@object
	.size		_ZN39_INTERNAL_e2fff337_4_k_cu_a972367d_97744cuda3std6ranges3__45__cpo9iter_moveE,(_ZN39_INTERNAL_e2fff337_4_k_cu_a972367d_97744cuda3std3__45__cpo5beginE - _ZN39_INTERNAL_e2fff337_4_k_cu_a972367d_97744cuda3std6ranges3__45__cpo9iter_moveE)
_ZN39_INTERNAL_e2fff337_4_k_cu_a972367d_97744cuda3std6ranges3__45__cpo9iter_moveE:
	.zero		1
	.type		_ZN39_INTERNAL_e2fff337_4_k_cu_a972367d_97744cuda3std3__45__cpo5beginE,@object
	.size		_ZN39_INTERNAL_e2fff337_4_k_cu_a972367d_97744cuda3std3__45__cpo5beginE,(_ZN39_INTERNAL_e2fff337_4_k_cu_a972367d_97744cuda3std3__441_GLOBAL__N__e2fff337_4_k_cu_a972367d_97746ignoreE - _ZN39_INTERNAL_e2fff337_4_k_cu_a972367d_97744cuda3std3__45__cpo5beginE)
_ZN39_INTERNAL_e2fff337_4_k_cu_a972367d_97744cuda3std3__45__cpo5beginE:
	.zero		1
	.type		_ZN39_INTERNAL_e2fff337_4_k_cu_a972367d_97744cuda3std3__441_GLOBAL__N__e2fff337_4_k_cu_a972367d_97746ignoreE,@object
	.size		_ZN39_INTERNAL_e2fff337_4_k_cu_a972367d_97744cuda3std3__441_GLOBAL__N__e2fff337_4_k_cu_a972367d_97746ignoreE,(_ZN39_INTERNAL_e2fff337_4_k_cu_a972367d_97744cute7productE - _ZN39_INTERNAL_e2fff337_4_k_cu_a972367d_97744cuda3std3__441_GLOBAL__N__e2fff337_4_k_cu_a972367d_97746ignoreE)
_ZN39_INTERNAL_e2fff337_4_k_cu_a972367d_97744cuda3std3__441_GLOBAL__N__e2fff337_4_k_cu_a972367d_97746ignoreE:
	.zero		1
	.type		_ZN39_INTERNAL_e2fff337_4_k_cu_a972367d_97744cute7productE,@object
	.size		_ZN39_INTERNAL_e2fff337_4_k_cu_a972367d_97744cute7productE,(_ZN39_INTERNAL_e2fff337_4_k_cu_a972367d_97744cuda3std3__45__cpo3endE - _ZN39_INTERNAL_e2fff337_4_k_cu_a972367d_97744cute7productE)
_ZN39_INTERNAL_e2fff337_4_k_cu_a972367d_97744cute7productE:
	.zero		1
	.type		_ZN39_INTERNAL_e2fff337_4_k_cu_a972367d_97744cuda3std3__45__cpo3endE,@object
	.size		_ZN39_INTERNAL_e2fff337_4_k_cu_a972367d_97744cuda3std3__45__cpo3endE,(_ZN39_INTERNAL_e2fff337_4_k_cu_a972367d_97744cuda3std3__419piecewise_constructE - _ZN39_INTERNAL_e2fff337_4_k_cu_a972367d_97744cuda3std3__45__cpo3endE)
_ZN39_INTERNAL_e2fff337_4_k_cu_a972367d_97744cuda3std3__45__cpo3endE:
	.zero		1
	.type		_ZN39_INTERNAL_e2fff337_4_k_cu_a972367d_97744cuda3std3__419piecewise_constructE,@object
	.size		_ZN39_INTERNAL_e2fff337_4_k_cu_a972367d_97744cuda3std3__419piecewise_constructE,(_ZN39_INTERNAL_e2fff337_4_k_cu_a972367d_97744cuda3std3__45__cpo4cendE - _ZN39_INTERNAL_e2fff337_4_k_cu_a972367d_97744cuda3std3__419piecewise_constructE)
_ZN39_INTERNAL_e2fff337_4_k_cu_a972367d_97744cuda3std3__419piecewise_constructE:
	.zero		1
	.type		_ZN39_INTERNAL_e2fff337_4_k_cu_a972367d_97744cuda3std3__45__cpo4cendE,@object
	.size		_ZN39_INTERNAL_e2fff337_4_k_cu_a972367d_97744cuda3std3__45__cpo4cendE,(_ZN39_INTERNAL_e2fff337_4_k_cu_a972367d_97744cuda3std6ranges3__45__cpo4swapE - _ZN39_INTERNAL_e2fff337_4_k_cu_a972367d_97744cuda3std3__45__cpo4cendE)
_ZN39_INTERNAL_e2fff337_4_k_cu_a972367d_97744cuda3std3__45__cpo4cendE:
	.zero		1
	.type		_ZN39_INTERNAL_e2fff337_4_k_cu_a972367d_97744cuda3std6ranges3__45__cpo4swapE,@object
	.size		_ZN39_INTERNAL_e2fff337_4_k_cu_a972367d_97744cuda3std6ranges3__45__cpo4swapE,(.L_10 - _ZN39_INTERNAL_e2fff337_4_k_cu_a972367d_97744cuda3std6ranges3__45__cpo4swapE)
_ZN39_INTERNAL_e2fff337_4_k_cu_a972367d_97744cuda3std6ranges3__45__cpo4swapE:
	.zero		1
.L_10:


//--------------------- .nv.constant0._ZN7cutlass13device_kernelINS_4gemm6kernel13GemmUniversalIN4cute5tupleIJiiiiEEENS1_10collective13CollectiveMmaINS1_35MainloopSm100TmaUmmaWarpSpecializedILi12ELi2ELi4ENS5_IJNS4_1CILi1EEESB_SB_EEEEENS5_IJNSA_ILi64EEENSA_ILi192EEENSA_ILi32EEEEEENS_10bfloat16_tENS5_IJlSB_lEEESI_SJ_NS4_8TiledMMAINS4_8MMA_AtomIJNS4_20SM100_MMA_F16BF16_SSISI_SI_fLi64ELi192ELNS4_4UMMA5MajorE0ELSO_0ELNSN_7ScaleInE0ELSP_0EEEEEENS4_6LayoutISC_NS5_IJNSA_ILi0EEEST_ST_EEEEENS5_IJNS4_10UnderscoreESW_SW_EEEEENS4_13SM90_TMA_LOADENS4_14ComposedLayoutINS4_7SwizzleILi2ELi4ELi3EEENS4_18smem_ptr_flag_bitsILi16EEENSS_INS5_IJNSA_ILi8EEESG_EEENS5_IJSG_SB_EEEEEEEvNS4_8identityESZ_S19_vS1A_EENS_8epilogue10collective18CollectiveEpilogueINS1C_23Sm100TmaWarpSpecializedILi3ELi2ELi32ELb1ELb0EEEJSH_NS5_IJNSS_ISE_SB_EES1H_EEESI_SJ_SI_SJ_NS1C_6fusion15FusionCallbacksIS1G_NS1J_17LinearCombinationISI_fSI_fLNS_15FloatRoundStyleE2EEESH_S1I_JEEENS4_5SM1004TMEM4LOAD26SM100_TMEM_LOAD_16dp256b8xESZ_NS10_INS11_ILi3ELi4ELi3EEES14_NSS_INS5_IJS15_SE_EEENS5_IJSE_SB_EEEEEEENS4_17SM75_U32x4_LDSM_NENS4_14SM90_TMA_STOREES1X_NS4_17SM90_U32x4_STSM_NENS4_39AutoVectorizingCopyWithAssumedAlignmentILi128EEEEEEvvEEEEvNT_6ParamsE --------------------------
	.section	.nv.constant0._ZN7cutlass13device_kernelINS_4gemm6kernel13GemmUniversalIN4cute5tupleIJiiiiEEENS1_10collective13CollectiveMmaINS1_35MainloopSm100TmaUmmaWarpSpecializedILi12ELi2ELi4ENS5_IJNS4_1CILi1EEESB_SB_EEEEENS5_IJNSA_ILi64EEENSA_ILi192EEENSA_ILi32EEEEEENS_10bfloat16_tENS5_IJlSB_lEEESI_SJ_NS4_8TiledMMAINS4_8MMA_AtomIJNS4_20SM100_MMA_F16BF16_SSISI_SI_fLi64ELi192ELNS4_4UMMA5MajorE0ELSO_0ELNSN_7ScaleInE0ELSP_0EEEEEENS4_6LayoutISC_NS5_IJNSA_ILi0EEEST_ST_EEEEENS5_IJNS4_10UnderscoreESW_SW_EEEEENS4_13SM90_TMA_LOADENS4_14ComposedLayoutINS4_7SwizzleILi2ELi4ELi3EEENS4_18smem_ptr_flag_bitsILi16EEENSS_INS5_IJNSA_ILi8EEESG_EEENS5_IJSG_SB_EEEEEEEvNS4_8identityESZ_S19_vS1A_EENS_8epilogue10collective18CollectiveEpilogueINS1C_23Sm100TmaWarpSpecializedILi3ELi2ELi32ELb1ELb0EEEJSH_NS5_IJNSS_ISE_SB_EES1H_EEESI_SJ_SI_SJ_NS1C_6fusion15FusionCallbacksIS1G_NS1J_17LinearCombinationISI_fSI_fLNS_15FloatRoundStyleE2EEESH_S1I_JEEENS4_5SM1004TMEM4LOAD26SM100_TMEM_LOAD_16dp256b8xESZ_NS10_INS11_ILi3ELi4ELi3EEES14_NSS_INS5_IJS15_SE_EEENS5_IJSE_SB_EEEEEEENS4_17SM75_U32x4_LDSM_NENS4_14SM90_TMA_STOREES1X_NS4_17SM90_U32x4_STSM_NENS4_39AutoVectorizingCopyWithAssumedAlignmentILi128EEEEEEvvEEEEvNT_6ParamsE,"a",@progbits
	.sectionflags	@""
	.align	4
.nv.constant0._ZN7cutlass13device_kernelINS_4gemm6kernel13GemmUniversalIN4cute5tupleIJiiiiEEENS1_10collective13CollectiveMmaINS1_35MainloopSm100TmaUmmaWarpSpecializedILi12ELi2ELi4ENS5_IJNS4_1CILi1EEESB_SB_EEEEENS5_IJNSA_ILi64EEENSA_ILi192EEENSA_ILi32EEEEEENS_10bfloat16_tENS5_IJlSB_lEEESI_SJ_NS4_8TiledMMAINS4_8MMA_AtomIJNS4_20SM100_MMA_F16BF16_SSISI_SI_fLi64ELi192ELNS4_4UMMA5MajorE0ELSO_0ELNSN_7ScaleInE0ELSP_0EEEEEENS4_6LayoutISC_NS5_IJNSA_ILi0EEEST_ST_EEEEENS5_IJNS4_10UnderscoreESW_SW_EEEEENS4_13SM90_TMA_LOADENS4_14ComposedLayoutINS4_7SwizzleILi2ELi4ELi3EEENS4_18smem_ptr_flag_bitsILi16EEENSS_INS5_IJNSA_ILi8EEESG_EEENS5_IJSG_SB_EEEEEEEvNS4_8identityESZ_S19_vS1A_EENS_8epilogue10collective18CollectiveEpilogueINS1C_23Sm100TmaWarpSpecializedILi3ELi2ELi32ELb1ELb0EEEJSH_NS5_IJNSS_ISE_SB_EES1H_EEESI_SJ_SI_SJ_NS1C_6fusion15FusionCallbacksIS1G_NS1J_17LinearCombinationISI_fSI_fLNS_15FloatRoundStyleE2EEESH_S1I_JEEENS4_5SM1004TMEM4LOAD26SM100_TMEM_LOAD_16dp256b8xESZ_NS10_INS11_ILi3ELi4ELi3EEES14_NSS_INS5_IJS15_SE_EEENS5_IJSE_SB_EEEEEEENS4_17SM75_U32x4_LDSM_NENS4_14SM90_TMA_STOREES1X_NS4_17SM90_U32x4_STSM_NENS4_39AutoVectorizingCopyWithAssumedAlignmentILi128EEEEEEvvEEEEvNT_6ParamsE:
	.zero		2944


//--------------------- SYMBOLS --------------------------

	.type		.nv.reservedSmem.offset0,@object
	.size		.nv.reservedSmem.offset0,0x4
	.type		.nv.reservedSmem.cap,@object
	.size		.nv.reservedSmem.cap,0x4
	.type		__assertfail,@function
